//
// Generated by NVIDIA NVVM Compiler
//
// Compiler Build ID: CL-36424714
// Cuda compilation tools, release 13.0, V13.0.88
// Based on NVVM 20.0.0
//

.version 9.0
.target sm_100
.address_size 64

	// .globl	default_function_kernel0
// _ZZ24default_function_kernel0E15pad_temp_shared has been demoted
// _ZZ24default_function_kernel0E13kernel_shared has been demoted

.visible .entry default_function_kernel0(
	.param .u64 .ptr .align 1 default_function_kernel0_param_0,
	.param .u64 .ptr .align 1 default_function_kernel0_param_1,
	.param .u64 .ptr .align 1 default_function_kernel0_param_2
)
{
	.reg .pred 	%p<53>;
	.reg .b16 	%rs<42>;
	.reg .b32 	%r<189>;
	.reg .b32 	%f<310>;
	.reg .b64 	%rd<26>;
	// demoted variable
	.shared .align 4 .b8 _ZZ24default_function_kernel0E15pad_temp_shared[1792];
	// demoted variable
	.shared .align 4 .b8 _ZZ24default_function_kernel0E13kernel_shared[3072];
	ld.param.u64 	%rd4, [default_function_kernel0_param_0];
	ld.param.u64 	%rd5, [default_function_kernel0_param_1];
	cvta.to.global.u64 	%rd1, %rd4;
	cvta.to.global.u64 	%rd2, %rd5;
	mov.u32 	%r42, %ctaid.y;
	mul.lo.s32 	%r1, %r42, 14;
	mov.u32 	%r2, %tid.z;
	mul.lo.s32 	%r43, %r2, 7;
	mov.u32 	%r3, %tid.y;
	mov.u32 	%r4, %tid.x;
	mul.lo.s32 	%r44, %r4, 7;
	mad.lo.s32 	%r45, %r3, 14, %r44;
	mov.u32 	%r46, %ctaid.x;
	shl.b32 	%r5, %r46, 1;
	shl.b32 	%r47, %r3, 1;
	mad.lo.s32 	%r48, %r4, 3, %r47;
	mul.lo.s32 	%r6, %r42, 392;
	mad.lo.s32 	%r49, %r2, 28, %r45;
	mov.u32 	%r7, %ctaid.z;
	mul.lo.s32 	%r50, %r3, 24;
	mad.lo.s32 	%r51, %r2, 48, %r50;
	mad.lo.s32 	%r52, %r4, 12, %r51;
	shr.u32 	%r53, %r45, 2;
	add.s32 	%r54, %r53, %r43;
	cvt.u16.u32 	%rs1, %r54;
	mul.hi.u16 	%rs2, %rs1, 18725;
	shr.u16 	%rs3, %rs2, 2;
	mul.lo.s16 	%rs4, %rs3, 14;
	sub.s16 	%rs5, %rs1, %rs4;
	cvt.u32.u16 	%r8, %rs5;
	and.b32  	%r55, %r48, 3;
	or.b32  	%r9, %r55, %r5;
	add.s32 	%r10, %r5, %r55;
	mul.wide.u16 	%r56, %rs3, 784;
	or.b32  	%r11, %r55, %r56;
	shl.b32 	%r57, %r49, 2;
	mov.u32 	%r58, _ZZ24default_function_kernel0E15pad_temp_shared;
	add.s32 	%r12, %r58, %r57;
	add.s32 	%r59, %r45, 1;
	shr.u32 	%r60, %r59, 2;
	add.s32 	%r61, %r60, %r43;
	cvt.u16.u32 	%rs6, %r61;
	shr.u16 	%rs7, %rs6, 1;
	mul.hi.u16 	%rs8, %rs7, 18725;
	shr.u16 	%rs9, %rs8, 1;
	mul.lo.s16 	%rs10, %rs9, 14;
	sub.s16 	%rs11, %rs6, %rs10;
	cvt.u32.u16 	%r13, %rs11;
	add.s32 	%r62, %r48, 1;
	and.b32  	%r63, %r62, 3;
	or.b32  	%r14, %r63, %r5;
	add.s32 	%r15, %r5, %r63;
	mul.wide.u16 	%r64, %rs9, 784;
	or.b32  	%r16, %r63, %r64;
	add.s32 	%r65, %r45, 2;
	shr.u32 	%r66, %r65, 2;
	add.s32 	%r67, %r66, %r43;
	cvt.u16.u32 	%rs12, %r67;
	shr.u16 	%rs13, %rs12, 1;
	mul.hi.u16 	%rs14, %rs13, 18725;
	shr.u16 	%rs15, %rs14, 1;
	mul.lo.s16 	%rs16, %rs15, 14;
	sub.s16 	%rs17, %rs12, %rs16;
	cvt.u32.u16 	%r17, %rs17;
	xor.b32  	%r68, %r55, 2;
	or.b32  	%r18, %r68, %r5;
	add.s32 	%r19, %r5, %r68;
	mul.wide.u16 	%r69, %rs15, 784;
	or.b32  	%r20, %r68, %r69;
	add.s32 	%r70, %r45, 3;
	shr.u32 	%r71, %r70, 2;
	add.s32 	%r72, %r71, %r43;
	cvt.u16.u32 	%rs18, %r72;
	shr.u16 	%rs19, %rs18, 1;
	mul.hi.u16 	%rs20, %rs19, 18725;
	shr.u16 	%rs21, %rs20, 1;
	mul.lo.s16 	%rs22, %rs21, 14;
	sub.s16 	%rs23, %rs18, %rs22;
	cvt.u32.u16 	%r21, %rs23;
	add.s32 	%r73, %r48, -1;
	and.b32  	%r74, %r73, 3;
	or.b32  	%r22, %r74, %r5;
	add.s32 	%r23, %r5, %r74;
	mul.wide.u16 	%r75, %rs21, 784;
	or.b32  	%r24, %r74, %r75;
	add.s32 	%r76, %r45, 4;
	shr.u32 	%r77, %r76, 2;
	add.s32 	%r78, %r77, %r43;
	cvt.u16.u32 	%rs24, %r78;
	shr.u16 	%rs25, %rs24, 1;
	mul.hi.u16 	%rs26, %rs25, 18725;
	shr.u16 	%rs27, %rs26, 1;
	mul.lo.s16 	%rs28, %rs27, 14;
	sub.s16 	%rs29, %rs24, %rs28;
	cvt.u32.u16 	%r25, %rs29;
	mul.wide.u16 	%r79, %rs27, 784;
	or.b32  	%r26, %r55, %r79;
	add.s32 	%r80, %r45, 5;
	shr.u32 	%r81, %r80, 2;
	add.s32 	%r82, %r81, %r43;
	cvt.u16.u32 	%rs30, %r82;
	shr.u16 	%rs31, %rs30, 1;
	mul.hi.u16 	%rs32, %rs31, 18725;
	shr.u16 	%rs33, %rs32, 1;
	mul.lo.s16 	%rs34, %rs33, 14;
	sub.s16 	%rs35, %rs30, %rs34;
	cvt.u32.u16 	%r27, %rs35;
	mul.wide.u16 	%r83, %rs33, 784;
	or.b32  	%r28, %r63, %r83;
	add.s32 	%r84, %r45, 6;
	shr.u32 	%r85, %r84, 2;
	add.s32 	%r86, %r85, %r43;
	cvt.u16.u32 	%rs36, %r86;
	shr.u16 	%rs37, %rs36, 1;
	mul.hi.u16 	%rs38, %rs37, 18725;
	shr.u16 	%rs39, %rs38, 1;
	mul.lo.s16 	%rs40, %rs39, 14;
	sub.s16 	%rs41, %rs36, %rs40;
	cvt.u32.u16 	%r29, %rs41;
	mul.wide.u16 	%r87, %rs39, 784;
	or.b32  	%r30, %r68, %r87;
	shl.b32 	%r88, %r52, 2;
	mov.u32 	%r89, _ZZ24default_function_kernel0E13kernel_shared;
	add.s32 	%r31, %r89, %r88;
	shl.b32 	%r90, %r4, 2;
	mad.lo.s32 	%r91, %r3, 112, %r90;
	add.s32 	%r32, %r58, %r91;
	mad.lo.s32 	%r92, %r2, 96, %r89;
	add.s32 	%r33, %r92, 1620;
	mov.b32 	%r186, 0;
	mov.f32 	%f296, 0f00000000;
	mov.f32 	%f297, %f296;
	mov.f32 	%f298, %f296;
	mov.f32 	%f299, %f296;
	mov.f32 	%f300, %f296;
	mov.f32 	%f301, %f296;
	mov.f32 	%f302, %f296;
	mov.f32 	%f303, %f296;
	mov.f32 	%f304, %f296;
	mov.f32 	%f305, %f296;
	mov.f32 	%f306, %f296;
	mov.f32 	%f307, %f296;
	mov.f32 	%f308, %f296;
	mov.f32 	%f309, %f296;
$L__BB0_1:
	mov.b32 	%r187, 0;
$L__BB0_2:
	setp.gt.u32 	%p1, %r10, 28;
	setp.eq.s32 	%p2, %r9, 0;
	bar.sync 	0;
	add.s32 	%r36, %r187, %r1;
	or.b32  	%r98, %r36, %r8;
	setp.eq.s32 	%p3, %r98, 0;
	sub.s32 	%r99, 29, %r8;
	setp.ge.u32 	%p4, %r36, %r99;
	or.pred  	%p5, %p3, %p2;
	or.pred  	%p6, %p5, %p4;
	or.pred  	%p7, %p6, %p1;
	mov.f32 	%f289, 0f00000000;
	@%p7 bra 	$L__BB0_4;
	add.s32 	%r100, %r187, %r8;
	add.s32 	%r101, %r6, %r5;
	mad.lo.s32 	%r102, %r186, 6272, %r101;
	add.s32 	%r103, %r102, %r11;
	mad.lo.s32 	%r104, %r100, 28, %r103;
	add.s32 	%r105, %r104, -29;
	mul.wide.s32 	%rd6, %r105, 4;
	add.s64 	%rd7, %rd1, %rd6;
	ld.global.nc.f32 	%f289, [%rd7];
$L__BB0_4:
	setp.gt.u32 	%p8, %r15, 28;
	setp.eq.s32 	%p9, %r14, 0;
	st.shared.f32 	[%r12], %f289;
	or.b32  	%r109, %r36, %r13;
	setp.eq.s32 	%p10, %r109, 0;
	sub.s32 	%r110, 29, %r13;
	setp.ge.u32 	%p11, %r36, %r110;
	or.pred  	%p12, %p10, %p9;
	or.pred  	%p13, %p12, %p11;
	or.pred  	%p14, %p13, %p8;
	mov.f32 	%f290, 0f00000000;
	@%p14 bra 	$L__BB0_6;
	add.s32 	%r111, %r187, %r13;
	add.s32 	%r112, %r6, %r5;
	mad.lo.s32 	%r113, %r186, 6272, %r112;
	add.s32 	%r114, %r113, %r16;
	mad.lo.s32 	%r115, %r111, 28, %r114;
	add.s32 	%r116, %r115, -29;
	mul.wide.s32 	%rd8, %r116, 4;
	add.s64 	%rd9, %rd1, %rd8;
	ld.global.nc.f32 	%f290, [%rd9];
$L__BB0_6:
	setp.gt.u32 	%p15, %r19, 28;
	setp.eq.s32 	%p16, %r18, 0;
	st.shared.f32 	[%r12+4], %f290;
	or.b32  	%r120, %r36, %r17;
	setp.eq.s32 	%p17, %r120, 0;
	sub.s32 	%r121, 29, %r17;
	setp.ge.u32 	%p18, %r36, %r121;
	or.pred  	%p19, %p17, %p16;
	or.pred  	%p20, %p19, %p18;
	or.pred  	%p21, %p20, %p15;
	mov.f32 	%f291, 0f00000000;
	@%p21 bra 	$L__BB0_8;
	add.s32 	%r122, %r187, %r17;
	add.s32 	%r123, %r6, %r5;
	mad.lo.s32 	%r124, %r186, 6272, %r123;
	add.s32 	%r125, %r124, %r20;
	mad.lo.s32 	%r126, %r122, 28, %r125;
	add.s32 	%r127, %r126, -29;
	mul.wide.s32 	%rd10, %r127, 4;
	add.s64 	%rd11, %rd1, %rd10;
	ld.global.nc.f32 	%f291, [%rd11];
$L__BB0_8:
	setp.gt.u32 	%p22, %r23, 28;
	setp.eq.s32 	%p23, %r22, 0;
	st.shared.f32 	[%r12+8], %f291;
	or.b32  	%r131, %r36, %r21;
	setp.eq.s32 	%p24, %r131, 0;
	sub.s32 	%r132, 29, %r21;
	setp.ge.u32 	%p25, %r36, %r132;
	or.pred  	%p26, %p24, %p23;
	or.pred  	%p27, %p26, %p25;
	or.pred  	%p28, %p27, %p22;
	mov.f32 	%f292, 0f00000000;
	@%p28 bra 	$L__BB0_10;
	add.s32 	%r133, %r187, %r21;
	add.s32 	%r134, %r6, %r5;
	mad.lo.s32 	%r135, %r186, 6272, %r134;
	add.s32 	%r136, %r135, %r24;
	mad.lo.s32 	%r137, %r133, 28, %r136;
	add.s32 	%r138, %r137, -29;
	mul.wide.s32 	%rd12, %r138, 4;
	add.s64 	%rd13, %rd1, %rd12;
	ld.global.nc.f32 	%f292, [%rd13];
$L__BB0_10:
	setp.gt.u32 	%p29, %r10, 28;
	setp.eq.s32 	%p30, %r9, 0;
	st.shared.f32 	[%r12+12], %f292;
	or.b32  	%r142, %r36, %r25;
	setp.eq.s32 	%p31, %r142, 0;
	sub.s32 	%r143, 29, %r25;
	setp.ge.u32 	%p32, %r36, %r143;
	or.pred  	%p33, %p31, %p30;
	or.pred  	%p34, %p33, %p32;
	or.pred  	%p35, %p34, %p29;
	mov.f32 	%f293, 0f00000000;
	@%p35 bra 	$L__BB0_12;
	add.s32 	%r144, %r187, %r25;
	add.s32 	%r145, %r6, %r5;
	mad.lo.s32 	%r146, %r186, 6272, %r145;
	add.s32 	%r147, %r146, %r26;
	mad.lo.s32 	%r148, %r144, 28, %r147;
	add.s32 	%r149, %r148, -29;
	mul.wide.s32 	%rd14, %r149, 4;
	add.s64 	%rd15, %rd1, %rd14;
	ld.global.nc.f32 	%f293, [%rd15];
$L__BB0_12:
	setp.gt.u32 	%p36, %r15, 28;
	setp.eq.s32 	%p37, %r14, 0;
	st.shared.f32 	[%r12+16], %f293;
	or.b32  	%r153, %r36, %r27;
	setp.eq.s32 	%p38, %r153, 0;
	sub.s32 	%r154, 29, %r27;
	setp.ge.u32 	%p39, %r36, %r154;
	or.pred  	%p40, %p38, %p37;
	or.pred  	%p41, %p40, %p39;
	or.pred  	%p42, %p41, %p36;
	mov.f32 	%f294, 0f00000000;
	@%p42 bra 	$L__BB0_14;
	add.s32 	%r155, %r187, %r27;
	add.s32 	%r156, %r6, %r5;
	mad.lo.s32 	%r157, %r186, 6272, %r156;
	add.s32 	%r158, %r157, %r28;
	mad.lo.s32 	%r159, %r155, 28, %r158;
	add.s32 	%r160, %r159, -29;
	mul.wide.s32 	%rd16, %r160, 4;
	add.s64 	%rd17, %rd1, %rd16;
	ld.global.nc.f32 	%f294, [%rd17];
$L__BB0_14:
	setp.gt.u32 	%p43, %r19, 28;
	setp.eq.s32 	%p44, %r18, 0;
	st.shared.f32 	[%r12+20], %f294;
	or.b32  	%r164, %r36, %r29;
	setp.eq.s32 	%p45, %r164, 0;
	sub.s32 	%r165, 29, %r29;
	setp.ge.u32 	%p46, %r36, %r165;
	or.pred  	%p47, %p45, %p44;
	or.pred  	%p48, %p47, %p46;
	or.pred  	%p49, %p48, %p43;
	mov.f32 	%f295, 0f00000000;
	@%p49 bra 	$L__BB0_16;
	add.s32 	%r166, %r187, %r29;
	add.s32 	%r167, %r6, %r5;
	mad.lo.s32 	%r168, %r186, 6272, %r167;
	add.s32 	%r169, %r168, %r30;
	mad.lo.s32 	%r170, %r166, 28, %r169;
	add.s32 	%r171, %r170, -29;
	mul.wide.s32 	%rd18, %r171, 4;
	add.s64 	%rd19, %rd1, %rd18;
	ld.global.nc.f32 	%f295, [%rd19];
$L__BB0_16:
	st.shared.f32 	[%r12+24], %f295;
	mul.lo.s32 	%r173, %r2, 1728;
	mad.lo.s32 	%r174, %r7, 27648, %r173;
	mad.lo.s32 	%r175, %r3, 864, %r174;
	mad.lo.s32 	%r176, %r4, 36, %r175;
	mad.lo.s32 	%r177, %r186, 72, %r176;
	mad.lo.s32 	%r178, %r187, 3, %r177;
	mul.wide.u32 	%rd20, %r178, 4;
	add.s64 	%rd21, %rd2, %rd20;
	ld.global.nc.f32 	%f79, [%rd21];
	st.shared.f32 	[%r31], %f79;
	ld.global.nc.f32 	%f80, [%rd21+4];
	st.shared.f32 	[%r31+4], %f80;
	ld.global.nc.f32 	%f81, [%rd21+8];
	st.shared.f32 	[%r31+8], %f81;
	ld.global.nc.f32 	%f82, [%rd21+36];
	st.shared.f32 	[%r31+12], %f82;
	ld.global.nc.f32 	%f83, [%rd21+40];
	st.shared.f32 	[%r31+16], %f83;
	ld.global.nc.f32 	%f84, [%rd21+44];
	st.shared.f32 	[%r31+20], %f84;
	ld.global.nc.f32 	%f85, [%rd21+72];
	st.shared.f32 	[%r31+24], %f85;
	ld.global.nc.f32 	%f86, [%rd21+76];
	st.shared.f32 	[%r31+28], %f86;
	ld.global.nc.f32 	%f87, [%rd21+80];
	st.shared.f32 	[%r31+32], %f87;
	ld.global.nc.f32 	%f88, [%rd21+108];
	st.shared.f32 	[%r31+36], %f88;
	ld.global.nc.f32 	%f89, [%rd21+112];
	st.shared.f32 	[%r31+40], %f89;
	ld.global.nc.f32 	%f90, [%rd21+116];
	st.shared.f32 	[%r31+44], %f90;
	bar.sync 	0;
	mov.b32 	%r188, 896;
$L__BB0_17:
	add.s32 	%r179, %r32, %r188;
	ld.shared.f32 	%f91, [%r179+-896];
	ld.shared.f32 	%f92, [%r179+-880];
	ld.shared.f32 	%f93, [%r179+-864];
	ld.shared.f32 	%f94, [%r179+-848];
	ld.shared.f32 	%f95, [%r179+-832];
	ld.shared.f32 	%f96, [%r179+-816];
	ld.shared.f32 	%f97, [%r179+-800];
	ld.shared.f32 	%f98, [%r179+-672];
	ld.shared.f32 	%f99, [%r179+-656];
	ld.shared.f32 	%f100, [%r179+-640];
	ld.shared.f32 	%f101, [%r179+-624];
	ld.shared.f32 	%f102, [%r179+-608];
	ld.shared.f32 	%f103, [%r179+-592];
	ld.shared.f32 	%f104, [%r179+-576];
	ld.shared.f32 	%f105, [%r179+-448];
	ld.shared.f32 	%f106, [%r179+-432];
	ld.shared.f32 	%f107, [%r179+-416];
	ld.shared.f32 	%f108, [%r179+-400];
	ld.shared.f32 	%f109, [%r179+-384];
	ld.shared.f32 	%f110, [%r179+-368];
	ld.shared.f32 	%f111, [%r179+-352];
	ld.shared.f32 	%f112, [%r179+-224];
	ld.shared.f32 	%f113, [%r179+-208];
	ld.shared.f32 	%f114, [%r179+-192];
	ld.shared.f32 	%f115, [%r179+-176];
	ld.shared.f32 	%f116, [%r179+-160];
	ld.shared.f32 	%f117, [%r179+-144];
	ld.shared.f32 	%f118, [%r179+-128];
	ld.shared.f32 	%f119, [%r179];
	ld.shared.f32 	%f120, [%r179+16];
	ld.shared.f32 	%f121, [%r179+32];
	ld.shared.f32 	%f122, [%r179+48];
	ld.shared.f32 	%f123, [%r179+64];
	ld.shared.f32 	%f124, [%r179+80];
	ld.shared.f32 	%f125, [%r179+96];
	ld.shared.f32 	%f126, [%r179+224];
	ld.shared.f32 	%f127, [%r179+240];
	ld.shared.f32 	%f128, [%r179+256];
	ld.shared.f32 	%f129, [%r179+272];
	ld.shared.f32 	%f130, [%r179+288];
	ld.shared.f32 	%f131, [%r179+304];
	ld.shared.f32 	%f132, [%r179+320];
	ld.shared.f32 	%f133, [%r179+448];
	ld.shared.f32 	%f134, [%r179+464];
	ld.shared.f32 	%f135, [%r179+480];
	ld.shared.f32 	%f136, [%r179+496];
	ld.shared.f32 	%f137, [%r179+512];
	ld.shared.f32 	%f138, [%r179+528];
	ld.shared.f32 	%f139, [%r179+544];
	ld.shared.f32 	%f140, [%r179+672];
	ld.shared.f32 	%f141, [%r179+688];
	ld.shared.f32 	%f142, [%r179+704];
	ld.shared.f32 	%f143, [%r179+720];
	ld.shared.f32 	%f144, [%r179+736];
	ld.shared.f32 	%f145, [%r179+752];
	ld.shared.f32 	%f146, [%r179+768];
	add.s32 	%r180, %r33, %r188;
	ld.shared.f32 	%f147, [%r180+-2516];
	ld.shared.f32 	%f148, [%r180+-980];
	ld.shared.f32 	%f149, [%r180+-2504];
	ld.shared.f32 	%f150, [%r180+-968];
	ld.shared.f32 	%f151, [%r180+-2492];
	ld.shared.f32 	%f152, [%r180+-956];
	ld.shared.f32 	%f153, [%r180+-2480];
	ld.shared.f32 	%f154, [%r180+-944];
	ld.shared.f32 	%f155, [%r180+-2468];
	ld.shared.f32 	%f156, [%r180+-932];
	ld.shared.f32 	%f157, [%r180+-2456];
	ld.shared.f32 	%f158, [%r180+-920];
	ld.shared.f32 	%f159, [%r180+-2444];
	ld.shared.f32 	%f160, [%r180+-908];
	ld.shared.f32 	%f161, [%r180+-2432];
	ld.shared.f32 	%f162, [%r180+-896];
	fma.rn.f32 	%f163, %f91, %f147, %f296;
	fma.rn.f32 	%f164, %f91, %f148, %f303;
	fma.rn.f32 	%f165, %f92, %f147, %f297;
	fma.rn.f32 	%f166, %f92, %f148, %f304;
	fma.rn.f32 	%f167, %f93, %f147, %f298;
	fma.rn.f32 	%f168, %f93, %f148, %f305;
	fma.rn.f32 	%f169, %f94, %f147, %f299;
	fma.rn.f32 	%f170, %f94, %f148, %f306;
	fma.rn.f32 	%f171, %f95, %f147, %f300;
	fma.rn.f32 	%f172, %f95, %f148, %f307;
	fma.rn.f32 	%f173, %f96, %f147, %f301;
	fma.rn.f32 	%f174, %f96, %f148, %f308;
	fma.rn.f32 	%f175, %f97, %f147, %f302;
	fma.rn.f32 	%f176, %f97, %f148, %f309;
	fma.rn.f32 	%f177, %f98, %f149, %f163;
	fma.rn.f32 	%f178, %f98, %f150, %f164;
	fma.rn.f32 	%f179, %f99, %f149, %f165;
	fma.rn.f32 	%f180, %f99, %f150, %f166;
	fma.rn.f32 	%f181, %f100, %f149, %f167;
	fma.rn.f32 	%f182, %f100, %f150, %f168;
	fma.rn.f32 	%f183, %f101, %f149, %f169;
	fma.rn.f32 	%f184, %f101, %f150, %f170;
	fma.rn.f32 	%f185, %f102, %f149, %f171;
	fma.rn.f32 	%f186, %f102, %f150, %f172;
	fma.rn.f32 	%f187, %f103, %f149, %f173;
	fma.rn.f32 	%f188, %f103, %f150, %f174;
	fma.rn.f32 	%f189, %f104, %f149, %f175;
	fma.rn.f32 	%f190, %f104, %f150, %f176;
	fma.rn.f32 	%f191, %f105, %f151, %f177;
	fma.rn.f32 	%f192, %f105, %f152, %f178;
	fma.rn.f32 	%f193, %f106, %f151, %f179;
	fma.rn.f32 	%f194, %f106, %f152, %f180;
	fma.rn.f32 	%f195, %f107, %f151, %f181;
	fma.rn.f32 	%f196, %f107, %f152, %f182;
	fma.rn.f32 	%f197, %f108, %f151, %f183;
	fma.rn.f32 	%f198, %f108, %f152, %f184;
	fma.rn.f32 	%f199, %f109, %f151, %f185;
	fma.rn.f32 	%f200, %f109, %f152, %f186;
	fma.rn.f32 	%f201, %f110, %f151, %f187;
	fma.rn.f32 	%f202, %f110, %f152, %f188;
	fma.rn.f32 	%f203, %f111, %f151, %f189;
	fma.rn.f32 	%f204, %f111, %f152, %f190;
	fma.rn.f32 	%f205, %f112, %f153, %f191;
	fma.rn.f32 	%f206, %f112, %f154, %f192;
	fma.rn.f32 	%f207, %f113, %f153, %f193;
	fma.rn.f32 	%f208, %f113, %f154, %f194;
	fma.rn.f32 	%f209, %f114, %f153, %f195;
	fma.rn.f32 	%f210, %f114, %f154, %f196;
	fma.rn.f32 	%f211, %f115, %f153, %f197;
	fma.rn.f32 	%f212, %f115, %f154, %f198;
	fma.rn.f32 	%f213, %f116, %f153, %f199;
	fma.rn.f32 	%f214, %f116, %f154, %f200;
	fma.rn.f32 	%f215, %f117, %f153, %f201;
	fma.rn.f32 	%f216, %f117, %f154, %f202;
	fma.rn.f32 	%f217, %f118, %f153, %f203;
	fma.rn.f32 	%f218, %f118, %f154, %f204;
	fma.rn.f32 	%f219, %f119, %f155, %f205;
	fma.rn.f32 	%f220, %f119, %f156, %f206;
	fma.rn.f32 	%f221, %f120, %f155, %f207;
	fma.rn.f32 	%f222, %f120, %f156, %f208;
	fma.rn.f32 	%f223, %f121, %f155, %f209;
	fma.rn.f32 	%f224, %f121, %f156, %f210;
	fma.rn.f32 	%f225, %f122, %f155, %f211;
	fma.rn.f32 	%f226, %f122, %f156, %f212;
	fma.rn.f32 	%f227, %f123, %f155, %f213;
	fma.rn.f32 	%f228, %f123, %f156, %f214;
	fma.rn.f32 	%f229, %f124, %f155, %f215;
	fma.rn.f32 	%f230, %f124, %f156, %f216;
	fma.rn.f32 	%f231, %f125, %f155, %f217;
	fma.rn.f32 	%f232, %f125, %f156, %f218;
	fma.rn.f32 	%f233, %f126, %f157, %f219;
	fma.rn.f32 	%f234, %f126, %f158, %f220;
	fma.rn.f32 	%f235, %f127, %f157, %f221;
	fma.rn.f32 	%f236, %f127, %f158, %f222;
	fma.rn.f32 	%f237, %f128, %f157, %f223;
	fma.rn.f32 	%f238, %f128, %f158, %f224;
	fma.rn.f32 	%f239, %f129, %f157, %f225;
	fma.rn.f32 	%f240, %f129, %f158, %f226;
	fma.rn.f32 	%f241, %f130, %f157, %f227;
	fma.rn.f32 	%f242, %f130, %f158, %f228;
	fma.rn.f32 	%f243, %f131, %f157, %f229;
	fma.rn.f32 	%f244, %f131, %f158, %f230;
	fma.rn.f32 	%f245, %f132, %f157, %f231;
	fma.rn.f32 	%f246, %f132, %f158, %f232;
	fma.rn.f32 	%f247, %f133, %f159, %f233;
	fma.rn.f32 	%f248, %f133, %f160, %f234;
	fma.rn.f32 	%f249, %f134, %f159, %f235;
	fma.rn.f32 	%f250, %f134, %f160, %f236;
	fma.rn.f32 	%f251, %f135, %f159, %f237;
	fma.rn.f32 	%f252, %f135, %f160, %f238;
	fma.rn.f32 	%f253, %f136, %f159, %f239;
	fma.rn.f32 	%f254, %f136, %f160, %f240;
	fma.rn.f32 	%f255, %f137, %f159, %f241;
	fma.rn.f32 	%f256, %f137, %f160, %f242;
	fma.rn.f32 	%f257, %f138, %f159, %f243;
	fma.rn.f32 	%f258, %f138, %f160, %f244;
	fma.rn.f32 	%f259, %f139, %f159, %f245;
	fma.rn.f32 	%f260, %f139, %f160, %f246;
	fma.rn.f32 	%f296, %f140, %f161, %f247;
	fma.rn.f32 	%f303, %f140, %f162, %f248;
	fma.rn.f32 	%f297, %f141, %f161, %f249;
	fma.rn.f32 	%f304, %f141, %f162, %f250;
	fma.rn.f32 	%f298, %f142, %f161, %f251;
	fma.rn.f32 	%f305, %f142, %f162, %f252;
	fma.rn.f32 	%f299, %f143, %f161, %f253;
	fma.rn.f32 	%f306, %f143, %f162, %f254;
	fma.rn.f32 	%f300, %f144, %f161, %f255;
	fma.rn.f32 	%f307, %f144, %f162, %f256;
	fma.rn.f32 	%f301, %f145, %f161, %f257;
	fma.rn.f32 	%f308, %f145, %f162, %f258;
	fma.rn.f32 	%f302, %f146, %f161, %f259;
	fma.rn.f32 	%f309, %f146, %f162, %f260;
	add.s32 	%r188, %r188, 4;
	setp.ne.s32 	%p50, %r188, 908;
	@%p50 bra 	$L__BB0_17;
	add.s32 	%r187, %r187, 1;
	setp.ne.s32 	%p51, %r187, 3;
	@%p51 bra 	$L__BB0_2;
	add.s32 	%r186, %r186, 1;
	setp.ne.s32 	%p52, %r186, 12;
	@%p52 bra 	$L__BB0_1;
	ld.param.u64 	%rd25, [default_function_kernel0_param_2];
	mad.lo.s32 	%r181, %r2, 784, %r4;
	mad.lo.s32 	%r182, %r7, 25088, %r181;
	add.s32 	%r183, %r182, %r6;
	mad.lo.s32 	%r184, %r3, 196, %r183;
	add.s32 	%r185, %r184, %r5;
	cvta.to.global.u64 	%rd22, %rd25;
	mul.wide.u32 	%rd23, %r185, 4;
	add.s64 	%rd24, %rd22, %rd23;
	st.global.f32 	[%rd24], %f296;
	st.global.f32 	[%rd24+50176], %f303;
	st.global.f32 	[%rd24+112], %f297;
	st.global.f32 	[%rd24+50288], %f304;
	st.global.f32 	[%rd24+224], %f298;
	st.global.f32 	[%rd24+50400], %f305;
	st.global.f32 	[%rd24+336], %f299;
	st.global.f32 	[%rd24+50512], %f306;
	st.global.f32 	[%rd24+448], %f300;
	st.global.f32 	[%rd24+50624], %f307;
	st.global.f32 	[%rd24+560], %f301;
	st.global.f32 	[%rd24+50736], %f308;
	st.global.f32 	[%rd24+672], %f302;
	st.global.f32 	[%rd24+50848], %f309;
	ret;

}


// ===== COMPILED SASS (sm_100) =====

	.target	sm_100

	.elftype	@"ET_EXEC"


//--------------------- .note.nv.tkinfo           --------------------------
	.section	.note.nv.tkinfo,"",@"SHT_NOTE"
	.sectionflags	@"SHF_NOTE_NV_TKINFO"
	.tkinfo
        /*0018*/ 	.word	0x00000002
        /*0030*/ 	.string	""
        /*0030*/ 	.string	"ptxas"
        /*0030*/ 	.string	"Cuda compilation tools, release 13.0, V13.0.88"
        /*0030*/ 	.string	"Build cuda_13.0.r13.0/compiler.36424714_0"
        /*0030*/ 	.string	"-arch sm_100 -m 64 "



//--------------------- .note.nv.cuinfo           --------------------------
	.section	.note.nv.cuinfo,"",@"SHT_NOTE"
	.sectionflags	@"SHF_NOTE_NV_CUINFO"
        /*0018*/ 	.short	0x0002
        /*001a*/ 	.short	0x0064
        /*001c*/ 	.short	0x0082
	.zero		2


//--------------------- .nv.info                  --------------------------
	.section	.nv.info,"",@"SHT_CUDA_INFO"
	.align	4


	//----- nvinfo : EIATTR_REGCOUNT
	.align		4
        /*0000*/ 	.byte	0x04, 0x2f
        /*0002*/ 	.short	(.L_1 - .L_0)
	.align		4
.L_0:
        /*0004*/ 	.word	index@(default_function_kernel0)
        /*0008*/ 	.word	0x00000040


	//----- nvinfo : EIATTR_FRAME_SIZE
	.align		4
.L_1:
        /*000c*/ 	.byte	0x04, 0x11
        /*000e*/ 	.short	(.L_3 - .L_2)
	.align		4
.L_2:
        /*0010*/ 	.word	index@(default_function_kernel0)
        /*0014*/ 	.word	0x00000000


	//----- nvinfo : EIATTR_MIN_STACK_SIZE
	.align		4
.L_3:
        /*0018*/ 	.byte	0x04, 0x12
        /*001a*/ 	.short	(.L_5 - .L_4)
	.align		4
.L_4:
        /*001c*/ 	.word	index@(default_function_kernel0)
        /*0020*/ 	.word	0x00000000
.L_5:


//--------------------- .nv.compat                --------------------------
	.section	.nv.compat,"",@"SHT_CUDA_COMPAT_INFO"
	.align	4
        /*0000*/ 	.byte	0x02, 0x09, 0x00, 0x00, 0x02, 0x02, 0x01, 0x00, 0x02, 0x05, 0x05, 0x00, 0x03, 0x07, 0x01, 0x01
        /*0010*/ 	.byte	0x02, 0x03, 0x00, 0x00, 0x02, 0x06, 0x01, 0x00, 0x04, 0x0b, 0x08, 0x00, 0x09, 0x00, 0x00, 0x00
        /*0020*/ 	.byte	0x00, 0x00, 0x00, 0x00


//--------------------- .nv.info.default_function_kernel0 --------------------------
	.section	.nv.info.default_function_kernel0,"",@"SHT_CUDA_INFO"
	.sectionflags	@""
	.align	4


	//----- nvinfo : EIATTR_CUDA_API_VERSION
	.align		4
        /*0000*/ 	.byte	0x04, 0x37
        /*0002*/ 	.short	(.L_7 - .L_6)
.L_6:
        /*0004*/ 	.word	0x00000082


	//----- nvinfo : EIATTR_KPARAM_INFO
	.align		4
.L_7:
        /*0008*/ 	.byte	0x04, 0x17
        /*000a*/ 	.short	(.L_9 - .L_8)
.L_8:
        /*000c*/ 	.word	0x00000000
        /*0010*/ 	.short	0x0002
        /*0012*/ 	.short	0x0010
        /*0014*/ 	.byte	0x00, 0xf5, 0x21, 0x00


	//----- nvinfo : EIATTR_KPARAM_INFO
	.align		4
.L_9:
        /*0018*/ 	.byte	0x04, 0x17
        /*001a*/ 	.short	(.L_11 - .L_10)
.L_10:
        /*001c*/ 	.word	0x00000000
        /*0020*/ 	.short	0x0001
        /*0022*/ 	.short	0x0008
        /*0024*/ 	.byte	0x00, 0xf5, 0x21, 0x00


	//----- nvinfo : EIATTR_KPARAM_INFO
	.align		4
.L_11:
        /*0028*/ 	.byte	0x04, 0x17
        /*002a*/ 	.short	(.L_13 - .L_12)
.L_12:
        /*002c*/ 	.word	0x00000000
        /*0030*/ 	.short	0x0000
        /*0032*/ 	.short	0x0000
        /*0034*/ 	.byte	0x00, 0xf5, 0x21, 0x00


	//----- nvinfo : EIATTR_SPARSE_MMA_MASK
	.align		4
.L_13:
        /*0038*/ 	.byte	0x03, 0x50
        /*003a*/ 	.short	0x0000


	//----- nvinfo : EIATTR_MAXREG_COUNT
	.align		4
        /*003c*/ 	.byte	0x03, 0x1b
        /*003e*/ 	.short	0x00ff


	//----- nvinfo : EIATTR_NUM_BARRIERS
	.align		4
        /*0040*/ 	.byte	0x02, 0x4c
        /*0042*/ 	.byte	0x01
	.zero		1


	//----- nvinfo : EIATTR_MERCURY_ISA_VERSION
	.align		4
        /*0044*/ 	.byte	0x03, 0x5f
        /*0046*/ 	.short	0x0101


	//----- nvinfo : EIATTR_VRC_CTA_INIT_COUNT
	.align		4
        /*0048*/ 	.byte	0x02, 0x4a
	.zero		1
	.zero		1


	//----- nvinfo : EIATTR_EXIT_INSTR_OFFSETS
	.align		4
        /*004c*/ 	.byte	0x04, 0x1c
        /*004e*/ 	.short	(.L_15 - .L_14)


	//   ....[0]....
.L_14:
        /*0050*/ 	.word	0x00002220


	//----- nvinfo : EIATTR_CBANK_PARAM_SIZE
	.align		4
.L_15:
        /*0054*/ 	.byte	0x03, 0x19
        /*0056*/ 	.short	0x0018


	//----- nvinfo : EIATTR_PARAM_CBANK
	.align		4
        /*0058*/ 	.byte	0x04, 0x0a
        /*005a*/ 	.short	(.L_17 - .L_16)
	.align		4
.L_16:
        /*005c*/ 	.word	index@(.nv.constant0.default_function_kernel0)
        /*0060*/ 	.short	0x0380
        /*0062*/ 	.short	0x0018


	//----- nvinfo : EIATTR_SW_WAR
	.align		4
.L_17:
        /*0064*/ 	.byte	0x04, 0x36
        /*0066*/ 	.short	(.L_19 - .L_18)
.L_18:
        /*0068*/ 	.word	0x00000008
.L_19:


//--------------------- .nv.callgraph             --------------------------
	.section	.nv.callgraph,"",@"SHT_CUDA_CALLGRAPH"
	.align	4
	.sectionentsize	8
	.align		4
        /*0000*/ 	.word	0x00000000
	.align		4
        /*0004*/ 	.word	0xffffffff
	.align		4
        /*0008*/ 	.word	0x00000000
	.align		4
        /*000c*/ 	.word	0xfffffffe
	.align		4
        /*0010*/ 	.word	0x00000000
	.align		4
        /*0014*/ 	.word	0xfffffffd
	.align		4
        /*0018*/ 	.word	0x00000000
	.align		4
        /*001c*/ 	.word	0xfffffffc


//--------------------- .text.default_function_kernel0 --------------------------
	.section	.text.default_function_kernel0,"ax",@progbits
	.align	128
        .global         default_function_kernel0
        .type           default_function_kernel0,@function
        .size           default_function_kernel0,(.L_x_4 - default_function_kernel0)
        .other          default_function_kernel0,@"STO_CUDA_ENTRY STV_DEFAULT"
default_function_kernel0:
.text.default_function_kernel0:
[----:B------:R-:W-:Y:S01]  /*0000*/  LDC R1, c[0x0][0x37c] ;  /* 0x0000df00ff017b82 */ /* 0x000fe20000000800 */
[----:B------:R-:W0:Y:S01]  /*0010*/  S2R R3, SR_TID.Y ;  /* 0x0000000000037919 */ /* 0x000e220000002200 */
[----:B------:R-:W-:Y:S02]  /*0020*/  CS2R R56, SRZ ;  /* 0x0000000000387805 */ /* 0x000fe4000001ff00 */
[----:B------:R-:W-:Y:S02]  /*0030*/  CS2R R24, SRZ ;  /* 0x0000000000187805 */ /* 0x000fe4000001ff00 */
[----:B------:R-:W-:Y:S01]  /*0040*/  CS2R R28, SRZ ;  /* 0x00000000001c7805 */ /* 0x000fe2000001ff00 */
[----:B------:R-:W0:Y:S01]  /*0050*/  S2R R8, SR_TID.X ;  /* 0x0000000000087919 */ /* 0x000e220000002100 */
[----:B------:R-:W-:Y:S02]  /*0060*/  CS2R R54, SRZ ;  /* 0x0000000000367805 */ /* 0x000fe4000001ff00 */
[----:B------:R-:W-:Y:S01]  /*0070*/  CS2R R26, SRZ ;  /* 0x00000000001a7805 */ /* 0x000fe2000001ff00 */
[----:B------:R-:W1:Y:S01]  /*0080*/  LDCU.64 UR6, c[0x0][0x358] ;  /* 0x00006b00ff0677ac */ /* 0x000e620008000a00 */
[----:B------:R-:W2:Y:S01]  /*0090*/  S2R R10, SR_TID.Z ;  /* 0x00000000000a7919 */ /* 0x000ea20000002300 */
[----:B------:R-:W3:Y:S01]  /*00a0*/  S2R R9, SR_CgaCtaId ;  /* 0x0000000000097919 */ /* 0x000ee20000008800 */
[----:B------:R-:W4:Y:S01]  /*00b0*/  S2R R32, SR_CTAID.X ;  /* 0x0000000000207919 */ /* 0x000f220000002500 */
[C---:B0-----:R-:W-:Y:S01]  /*00c0*/  LEA R6, R3.reuse, R8, 0x1 ;  /* 0x0000000803067211 */ /* 0x041fe200078e08ff */
[----:B------:R-:W-:-:S02]  /*00d0*/  IMAD R12, R3, 0x1c, R8 ;  /* 0x0000001c030c7824 */ /* 0x000fc400078e0208 */
[----:B--2---:R-:W-:Y:S02]  /*00e0*/  IMAD R7, R10, 0x7, RZ ;  /* 0x000000070a077824 */ /* 0x004fe400078e02ff */
[----:B------:R-:W-:Y:S02]  /*00f0*/  IMAD R6, R6, 0x7, RZ ;  /* 0x0000000706067824 */ /* 0x000fe400078e02ff */
[----:B------:R-:W-:Y:S02]  /*0100*/  IMAD R5, R10, 0x2, R3 ;  /* 0x000000020a057824 */ /* 0x000fe400078e0203 */
[C---:B------:R-:W-:Y:S01]  /*0110*/  VIADD R14, R6.reuse, 0x4 ;  /* 0x00000004060e7836 */ /* 0x040fe20000000000 */
[----:B------:R-:W-:Y:S01]  /*0120*/  IADD3 R0, PT, PT, R6, 0x1, RZ ;  /* 0x0000000106007810 */ /* 0x000fe20007ffe0ff */
[----:B----4-:R-:W-:Y:S01]  /*0130*/  IMAD.SHL.U32 R32, R32, 0x2, RZ ;  /* 0x0000000220207824 */ /* 0x010fe200078e00ff */
[-C--:B------:R-:W-:Y:S02]  /*0140*/  LEA.HI R31, R6, R7.reuse, RZ, 0x1e ;  /* 0x00000007061f7211 */ /* 0x080fe400078ff0ff */
[----:B------:R-:W-:-:S02]  /*0150*/  LEA.HI R33, R0, R7, RZ, 0x1e ;  /* 0x0000000700217211 */ /* 0x000fc400078ff0ff */
[----:B------:R-:W-:Y:S02]  /*0160*/  MOV R0, 0x400 ;  /* 0x0000040000007802 */ /* 0x000fe40000000f00 */
[----:B------:R-:W-:Y:S02]  /*0170*/  LOP3.LUT R2, R33, 0xffff, RZ, 0xc0, !PT ;  /* 0x0000ffff21027812 */ /* 0x000fe400078ec0ff */
[----:B------:R-:W-:Y:S02]  /*0180*/  LOP3.LUT R3, R31, 0xffff, RZ, 0xc0, !PT ;  /* 0x0000ffff1f037812 */ /* 0x000fe400078ec0ff */
[----:B------:R-:W-:Y:S02]  /*0190*/  SHF.R.U32.HI R2, RZ, 0x1, R2 ;  /* 0x00000001ff027819 */ /* 0x000fe40000011602 */
[----:B------:R-:W-:Y:S01]  /*01a0*/  LEA R11, R5, R8, 0x1 ;  /* 0x00000008050b7211 */ /* 0x000fe200078e08ff */
[----:B------:R-:W-:Y:S01]  /*01b0*/  IMAD R3, R3, 0x4925, RZ ;  /* 0x0000492503037824 */ /* 0x000fe200078e02ff */
[----:B------:R-:W-:-:S02]  /*01c0*/  LOP3.LUT R4, R2, 0xffff, RZ, 0xc0, !PT ;  /* 0x0000ffff02047812 */ /* 0x000fc400078ec0ff */
[----:B------:R-:W-:Y:S02]  /*01d0*/  IADD3 R2, PT, PT, R0, 0x700, RZ ;  /* 0x0000070000027810 */ /* 0x000fe40007ffe0ff */
[C---:B---3--:R-:W-:Y:S01]  /*01e0*/  LEA R5, R9.reuse, R0, 0x18 ;  /* 0x0000000009057211 */ /* 0x048fe200078ec0ff */
[----:B------:R-:W-:Y:S01]  /*01f0*/  IMAD R8, R4, 0x4925, RZ ;  /* 0x0000492504087824 */ /* 0x000fe200078e02ff */
[----:B------:R-:W-:Y:S01]  /*0200*/  LEA R9, R9, R2, 0x18 ;  /* 0x0000000209097211 */ /* 0x000fe200078ec0ff */
[----:B------:R-:W-:Y:S01]  /*0210*/  IMAD R2, R11, 0xc, RZ ;  /* 0x0000000c0b027824 */ /* 0x000fe200078e02ff */
[----:B------:R-:W-:Y:S01]  /*0220*/  SHF.R.U32.HI R3, RZ, 0x12, R3 ;  /* 0x00000012ff037819 */ /* 0x000fe20000011603 */
[C---:B------:R-:W-:Y:S01]  /*0230*/  IMAD R4, R10.reuse, 0x1c, R6 ;  /* 0x0000001c0a047824 */ /* 0x040fe200078e0206 */
[----:B------:R-:W-:Y:S01]  /*0240*/  SHF.R.U32.HI R8, RZ, 0x11, R8 ;  /* 0x00000011ff087819 */ /* 0x000fe20000011608 */
[--C-:B------:R-:W-:Y:S01]  /*0250*/  IMAD R0, R10, 0x60, R9.reuse ;  /* 0x000000600a007824 */ /* 0x100fe200078e0209 */
[----:B------:R-:W-:Y:S01]  /*0260*/  IADD3 R10, PT, PT, R6, 0x2, RZ ;  /* 0x00000002060a7810 */ /* 0x000fe20007ffe0ff */
[----:B------:R-:W-:Y:S01]  /*0270*/  IMAD R2, R2, 0x4, R9 ;  /* 0x0000000402027824 */ /* 0x000fe200078e0209 */
[----:B------:R-:W-:-:S02]  /*0280*/  PRMT R9, R3, 0x9910, RZ ;  /* 0x0000991003097816 */ /* 0x000fc400000000ff */
[-C--:B------:R-:W-:Y:S02]  /*0290*/  LEA R3, R12, R5.reuse, 0x2 ;  /* 0x000000050c037211 */ /* 0x080fe400078e10ff */
[----:B------:R-:W-:Y:S01]  /*02a0*/  LEA R4, R4, R5, 0x2 ;  /* 0x0000000504047211 */ /* 0x000fe200078e10ff */
[----:B------:R-:W-:Y:S01]  /*02b0*/  IMAD.MOV.U32 R5, RZ, RZ, R9 ;  /* 0x000000ffff057224 */ /* 0x000fe200078e0009 */
[----:B------:R-:W-:Y:S02]  /*02c0*/  PRMT R8, R8, 0x9910, RZ ;  /* 0x0000991008087816 */ /* 0x000fe400000000ff */
[-C--:B------:R-:W-:Y:S01]  /*02d0*/  LEA.HI R9, R10, R7.reuse, RZ, 0x1e ;  /* 0x000000070a097211 */ /* 0x080fe200078ff0ff */
[----:B------:R-:W-:Y:S01]  /*02e0*/  IMAD R5, R5, 0xe, RZ ;  /* 0x0000000e05057824 */ /* 0x000fe200078e02ff */
[----:B------:R-:W-:Y:S01]  /*02f0*/  IADD3 R12, PT, PT, R6, 0x3, RZ ;  /* 0x00000003060c7810 */ /* 0x000fe20007ffe0ff */
[----:B------:R-:W-:Y:S01]  /*0300*/  IMAD R8, R8, 0xe, RZ ;  /* 0x0000000e08087824 */ /* 0x000fe200078e02ff */
[----:B------:R-:W-:Y:S01]  /*0310*/  IADD3 R16, PT, PT, R6, 0x5, RZ ;  /* 0x0000000506107810 */ /* 0x000fe20007ffe0ff */
[----:B------:R-:W-:Y:S01]  /*0320*/  IMAD.MOV R10, RZ, RZ, -R5 ;  /* 0x000000ffff0a7224 */ /* 0x000fe200078e0a05 */
[----:B------:R-:W-:-:S02]  /*0330*/  LEA.HI R5, R12, R7, RZ, 0x1e ;  /* 0x000000070c057211 */ /* 0x000fc400078ff0ff */
[----:B------:R-:W-:Y:S02]  /*0340*/  IADD3 R8, PT, PT, RZ, -R8, RZ ;  /* 0x80000008ff087210 */ /* 0x000fe40007ffe0ff */
[----:B------:R-:W-:Y:S02]  /*0350*/  PRMT R10, R10, 0x7710, RZ ;  /* 0x000077100a0a7816 */ /* 0x000fe400000000ff */
[----:B------:R-:W-:Y:S02]  /*0360*/  PRMT R12, R8, 0x7710, RZ ;  /* 0x00007710080c7816 */ /* 0x000fe400000000ff */
[----:B------:R-:W-:Y:S02]  /*0370*/  IADD3 R31, PT, PT, R31, R10, RZ ;  /* 0x0000000a1f1f7210 */ /* 0x000fe40007ffe0ff */
[----:B------:R-:W-:Y:S01]  /*0380*/  IADD3 R18, PT, PT, R6, 0x6, RZ ;  /* 0x0000000606127810 */ /* 0x000fe20007ffe0ff */
[----:B------:R-:W-:Y:S01]  /*0390*/  IMAD.IADD R33, R33, 0x1, R12 ;  /* 0x0000000121217824 */ /* 0x000fe200078e020c */
[----:B------:R-:W-:-:S02]  /*03a0*/  LOP3.LUT R10, R9, 0xffff, RZ, 0xc0, !PT ;  /* 0x0000ffff090a7812 */ /* 0x000fc400078ec0ff */
[-C--:B------:R-:W-:Y:S02]  /*03b0*/  LEA.HI R6, R14, R7.reuse, RZ, 0x1e ;  /* 0x000000070e067211 */ /* 0x080fe400078ff0ff */
[-C--:B------:R-:W-:Y:S02]  /*03c0*/  LEA.HI R8, R16, R7.reuse, RZ, 0x1e ;  /* 0x0000000710087211 */ /* 0x080fe400078ff0ff */
[----:B------:R-:W-:Y:S02]  /*03d0*/  SHF.R.U32.HI R10, RZ, 0x1, R10 ;  /* 0x00000001ff0a7819 */ /* 0x000fe4000001160a */
[----:B------:R-:W-:Y:S02]  /*03e0*/  LOP3.LUT R12, R6, 0xffff, RZ, 0xc0, !PT ;  /* 0x0000ffff060c7812 */ /* 0x000fe400078ec0ff */
[----:B------:R-:W-:Y:S02]  /*03f0*/  LEA.HI R7, R18, R7, RZ, 0x1e ;  /* 0x0000000712077211 */ /* 0x000fe400078ff0ff */
[----:B------:R-:W-:-:S02]  /*0400*/  LOP3.LUT R11, R5, 0xffff, RZ, 0xc0, !PT ;  /* 0x0000ffff050b7812 */ /* 0x000fc400078ec0ff */
[----:B------:R-:W-:Y:S02]  /*0410*/  LOP3.LUT R13, R8, 0xffff, RZ, 0xc0, !PT ;  /* 0x0000ffff080d7812 */ /* 0x000fe400078ec0ff */
[----:B------:R-:W-:Y:S02]  /*0420*/  LOP3.LUT R14, R10, 0xffff, RZ, 0xc0, !PT ;  /* 0x0000ffff0a0e7812 */ /* 0x000fe400078ec0ff */
[----:B------:R-:W-:Y:S02]  /*0430*/  SHF.R.U32.HI R12, RZ, 0x1, R12 ;  /* 0x00000001ff0c7819 */ /* 0x000fe4000001160c */
[----:B------:R-:W-:Y:S01]  /*0440*/  LOP3.LUT R15, R7, 0xffff, RZ, 0xc0, !PT ;  /* 0x0000ffff070f7812 */ /* 0x000fe200078ec0ff */
[----:B------:R-:W-:Y:S01]  /*0450*/  IMAD R14, R14, 0x4925, RZ ;  /* 0x000049250e0e7824 */ /* 0x000fe200078e02ff */
[----:B------:R-:W-:Y:S02]  /*0460*/  SHF.R.U32.HI R11, RZ, 0x1, R11 ;  /* 0x00000001ff0b7819 */ /* 0x000fe4000001160b */
[----:B------:R-:W-:-:S02]  /*0470*/  SHF.R.U32.HI R10, RZ, 0x1, R13 ;  /* 0x00000001ff0a7819 */ /* 0x000fc4000001160d */
[----:B------:R-:W-:Y:S02]  /*0480*/  LOP3.LUT R12, R12, 0xffff, RZ, 0xc0, !PT ;  /* 0x0000ffff0c0c7812 */ /* 0x000fe400078ec0ff */
[----:B------:R-:W-:Y:S02]  /*0490*/  SHF.R.U32.HI R13, RZ, 0x1, R15 ;  /* 0x00000001ff0d7819 */ /* 0x000fe4000001160f */
[----:B------:R-:W-:Y:S01]  /*04a0*/  LOP3.LUT R11, R11, 0xffff, RZ, 0xc0, !PT ;  /* 0x0000ffff0b0b7812 */ /* 0x000fe200078ec0ff */
[----:B------:R-:W-:Y:S01]  /*04b0*/  IMAD R12, R12, 0x4925, RZ ;  /* 0x000049250c0c7824 */ /* 0x000fe200078e02ff */
[----:B------:R-:W-:Y:S02]  /*04c0*/  LOP3.LUT R15, R10, 0xffff, RZ, 0xc0, !PT ;  /* 0x0000ffff0a0f7812 */ /* 0x000fe400078ec0ff */
[----:B------:R-:W-:Y:S01]  /*04d0*/  SHF.R.U32.HI R10, RZ, 0x11, R14 ;  /* 0x00000011ff0a7819 */ /* 0x000fe2000001160e */
[----:B------:R-:W-:Y:S01]  /*04e0*/  IMAD R11, R11, 0x4925, RZ ;  /* 0x000049250b0b7824 */ /* 0x000fe200078e02ff */
[----:B------:R-:W-:Y:S01]  /*04f0*/  LOP3.LUT R13, R13, 0xffff, RZ, 0xc0, !PT ;  /* 0x0000ffff0d0d7812 */ /* 0x000fe200078ec0ff */
[----:B------:R-:W-:Y:S01]  /*0500*/  IMAD R15, R15, 0x4925, RZ ;  /* 0x000049250f0f7824 */ /* 0x000fe200078e02ff */
[----:B------:R-:W-:-:S02]  /*0510*/  PRMT R14, R10, 0x9910, RZ ;  /* 0x000099100a0e7816 */ /* 0x000fc400000000ff */
[----:B------:R-:W-:Y:S01]  /*0520*/  SHF.R.U32.HI R10, RZ, 0x11, R12 ;  /* 0x00000011ff0a7819 */ /* 0x000fe2000001160c */
[----:B------:R-:W-:Y:S01]  /*0530*/  IMAD R13, R13, 0x4925, RZ ;  /* 0x000049250d0d7824 */ /* 0x000fe200078e02ff */
[----:B------:R-:W-:Y:S02]  /*0540*/  SHF.R.U32.HI R11, RZ, 0x11, R11 ;  /* 0x00000011ff0b7819 */ /* 0x000fe4000001160b */
[----:B------:R-:W-:Y:S02]  /*0550*/  SHF.R.U32.HI R12, RZ, 0x11, R15 ;  /* 0x00000011ff0c7819 */ /* 0x000fe4000001160f */
[----:B------:R-:W-:Y:S01]  /*0560*/  PRMT R15, R10, 0x9910, RZ ;  /* 0x000099100a0f7816 */ /* 0x000fe200000000ff */
[----:B------:R-:W-:Y:S01]  /*0570*/  IMAD R10, R14, 0xe, RZ ;  /* 0x0000000e0e0a7824 */ /* 0x000fe200078e02ff */
[----:B------:R-:W-:Y:S02]  /*0580*/  PRMT R11, R11, 0x9910, RZ ;  /* 0x000099100b0b7816 */ /* 0x000fe400000000ff */
[----:B------:R-:W-:-:S02]  /*0590*/  PRMT R16, R12, 0x9910, RZ ;  /* 0x000099100c107816 */ /* 0x000fc400000000ff */
[----:B------:R-:W-:Y:S02]  /*05a0*/  MOV R12, R15 ;  /* 0x0000000f000c7202 */ /* 0x000fe40000000f00 */
[----:B------:R-:W-:Y:S01]  /*05b0*/  IADD3 R34, PT, PT, RZ, -R10, RZ ;  /* 0x8000000aff227210 */ /* 0x000fe20007ffe0ff */
[----:B------:R-:W-:Y:S01]  /*05c0*/  IMAD R10, R11, 0xe, RZ ;  /* 0x0000000e0b0a7824 */ /* 0x000fe200078e02ff */
[----:B------:R-:W-:Y:S01]  /*05d0*/  SHF.R.U32.HI R13, RZ, 0x11, R13 ;  /* 0x00000011ff0d7819 */ /* 0x000fe2000001160d */
[----:B------:R-:W-:Y:S01]  /*05e0*/  IMAD R11, R12, 0xe, RZ ;  /* 0x0000000e0c0b7824 */ /* 0x000fe200078e02ff */
[----:B------:R-:W-:Y:S02]  /*05f0*/  PRMT R34, R34, 0x7710, RZ ;  /* 0x0000771022227816 */ /* 0x000fe400000000ff */
[----:B------:R-:W-:Y:S01]  /*0600*/  IADD3 R10, PT, PT, RZ, -R10, RZ ;  /* 0x8000000aff0a7210 */ /* 0x000fe20007ffe0ff */
[----:B------:R-:W-:Y:S01]  /*0610*/  IMAD.MOV R11, RZ, RZ, -R11 ;  /* 0x000000ffff0b7224 */ /* 0x000fe200078e0a0b */
[----:B------:R-:W-:-:S02]  /*0620*/  PRMT R17, R13, 0x9910, RZ ;  /* 0x000099100d117816 */ /* 0x000fc400000000ff */
[----:B------:R-:W-:Y:S02]  /*0630*/  IADD3 R34, PT, PT, R9, R34, RZ ;  /* 0x0000002209227210 */ /* 0x000fe40007ffe0ff */
[----:B------:R-:W-:Y:S01]  /*0640*/  PRMT R10, R10, 0x7710, RZ ;  /* 0x000077100a0a7816 */ /* 0x000fe200000000ff */
[----:B------:R-:W-:Y:S01]  /*0650*/  IMAD.MOV.U32 R14, RZ, RZ, R17 ;  /* 0x000000ffff0e7224 */ /* 0x000fe200078e0011 */
[----:B------:R-:W-:Y:S02]  /*0660*/  PRMT R9, R11, 0x7710, RZ ;  /* 0x000077100b097816 */ /* 0x000fe400000000ff */
[----:B------:R-:W-:Y:S02]  /*0670*/  MOV R13, R16 ;  /* 0x00000010000d7202 */ /* 0x000fe40000000f00 */
[----:B------:R-:W-:Y:S02]  /*0680*/  IADD3 R35, PT, PT, R5, R10, RZ ;  /* 0x0000000a05237210 */ /* 0x000fe40007ffe0ff */
[----:B------:R-:W-:-:S02]  /*0690*/  CS2R R10, SRZ ;  /* 0x00000000000a7805 */ /* 0x000fc4000001ff00 */
[----:B------:R-:W-:Y:S01]  /*06a0*/  IADD3 R36, PT, PT, R6, R9, RZ ;  /* 0x0000000906247210 */ /* 0x000fe20007ffe0ff */
[----:B------:R-:W0:Y:S01]  /*06b0*/  S2R R5, SR_CTAID.Y ;  /* 0x0000000000057919 */ /* 0x000e220000002600 */
[----:B------:R-:W-:Y:S01]  /*06c0*/  IMAD R12, R13, 0xe, RZ ;  /* 0x0000000e0d0c7824 */ /* 0x000fe200078e02ff */
[----:B------:R-:W-:Y:S01]  /*06d0*/  LOP3.LUT R31, R31, 0xffff, RZ, 0xc0, !PT ;  /* 0x0000ffff1f1f7812 */ /* 0x000fe200078ec0ff */
[----:B------:R-:W-:Y:S01]  /*06e0*/  IMAD R13, R14, 0xe, RZ ;  /* 0x0000000e0e0d7824 */ /* 0x000fe200078e02ff */
[----:B------:R-:W2:Y:S01]  /*06f0*/  S2R R6, SR_CTAID.Z ;  /* 0x0000000000067919 */ /* 0x000ea20000002700 */
[----:B------:R-:W-:Y:S02]  /*0700*/  LOP3.LUT R33, R33, 0xffff, RZ, 0xc0, !PT ;  /* 0x0000ffff21217812 */ /* 0x000fe400078ec0ff */
[----:B------:R-:W-:Y:S01]  /*0710*/  IADD3 R12, PT, PT, RZ, -R12, RZ ;  /* 0x8000000cff0c7210 */ /* 0x000fe20007ffe0ff */
[----:B------:R-:W-:Y:S01]  /*0720*/  IMAD.MOV R13, RZ, RZ, -R13 ;  /* 0x000000ffff0d7224 */ /* 0x000fe200078e0a0d */
[----:B------:R-:W-:-:S02]  /*0730*/  LOP3.LUT R34, R34, 0xffff, RZ, 0xc0, !PT ;  /* 0x0000ffff22227812 */ /* 0x000fc400078ec0ff */
[----:B------:R-:W-:Y:S02]  /*0740*/  PRMT R37, R12, 0x7710, RZ ;  /* 0x000077100c257816 */ /* 0x000fe400000000ff */
[----:B------:R-:W-:Y:S02]  /*0750*/  PRMT R38, R13, 0x7710, RZ ;  /* 0x000077100d267816 */ /* 0x000fe400000000ff */
[----:B------:R-:W-:Y:S01]  /*0760*/  LOP3.LUT R35, R35, 0xffff, RZ, 0xc0, !PT ;  /* 0x0000ffff23237812 */ /* 0x000fe200078ec0ff */
[----:B------:R-:W-:Y:S01]  /*0770*/  IMAD.IADD R37, R8, 0x1, R37 ;  /* 0x0000000108257824 */ /* 0x000fe200078e0225 */
[----:B------:R-:W-:Y:S01]  /*0780*/  IADD3 R38, PT, PT, R7, R38, RZ ;  /* 0x0000002607267210 */ /* 0x000fe20007ffe0ff */
[----:B------:R-:W-:Y:S01]  /*0790*/  HFMA2 R7, -RZ, RZ, 0, 0 ;  /* 0x00000000ff077431 */ /* 0x000fe200000001ff */
[----:B------:R-:W-:Y:S02]  /*07a0*/  CS2R R8, SRZ ;  /* 0x0000000000087805 */ /* 0x000fe4000001ff00 */
[----:B------:R-:W-:-:S02]  /*07b0*/  LOP3.LUT R36, R36, 0xffff, RZ, 0xc0, !PT ;  /* 0x0000ffff24247812 */ /* 0x000fc400078ec0ff */
[----:B------:R-:W-:Y:S02]  /*07c0*/  LOP3.LUT R37, R37, 0xffff, RZ, 0xc0, !PT ;  /* 0x0000ffff25257812 */ /* 0x000fe400078ec0ff */
[----:B-1----:R-:W-:-:S07]  /*07d0*/  LOP3.LUT R38, R38, 0xffff, RZ, 0xc0, !PT ;  /* 0x0000ffff26267812 */ /* 0x002fce00078ec0ff */
.L_x_2:
[----:B------:R-:W1:Y:S01]  /*07e0*/  S2R R39, SR_TID.X ;  /* 0x0000000000277919 */ /* 0x000e620000002100 */
[----:B------:R-:W-:Y:S01]  /*07f0*/  IMAD.MOV.U32 R42, RZ, RZ, RZ ;  /* 0x000000ffff2a7224 */ /* 0x000fe200078e00ff */
[----:B------:R-:W1:Y:S01]  /*0800*/  S2R R40, SR_TID.Y ;  /* 0x0000000000287919 */ /* 0x000e620000002200 */
[----:B------:R-:W3:Y:S01]  /*0810*/  S2R R41, SR_TID.Z ;  /* 0x0000000000297919 */ /* 0x000ee20000002300 */
[C---:B-1----:R-:W-:Y:S02]  /*0820*/  LEA R12, R40.reuse, R39, 0x1 ;  /* 0x00000027280c7211 */ /* 0x042fe400078e08ff */
[----:B------:R-:W-:-:S03]  /*0830*/  SHF.L.U32 R14, R40, 0x1, RZ ;  /* 0x00000001280e7819 */ /* 0x000fc600000006ff */
[----:B------:R-:W-:Y:S02]  /*0840*/  IMAD R13, R12, 0x7, RZ ;  /* 0x000000070c0d7824 */ /* 0x000fe400078e02ff */
[----:B---3--:R-:W-:Y:S02]  /*0850*/  IMAD R12, R41, 0x7, RZ ;  /* 0x00000007290c7824 */ /* 0x008fe400078e02ff */
[----:B------:R-:W-:Y:S01]  /*0860*/  IMAD R43, R39, 0x3, R14 ;  /* 0x00000003272b7824 */ /* 0x000fe200078e020e */
[C---:B------:R-:W-:Y:S01]  /*0870*/  IADD3 R17, PT, PT, R13.reuse, 0x1, RZ ;  /* 0x000000010d117810 */ /* 0x040fe20007ffe0ff */
[C---:B------:R-:W-:Y:S01]  /*0880*/  VIADD R15, R13.reuse, 0x5 ;  /* 0x000000050d0f7836 */ /* 0x040fe20000000000 */
[C---:B------:R-:W-:Y:S01]  /*0890*/  LEA.HI R14, R13.reuse, R12, RZ, 0x1e ;  /* 0x0000000c0d0e7211 */ /* 0x040fe200078ff0ff */
[C---:B------:R-:W-:Y:S01]  /*08a0*/  VIADD R21, R13.reuse, 0x3 ;  /* 0x000000030d157836 */ /* 0x040fe20000000000 */
[C---:B------:R-:W-:Y:S02]  /*08b0*/  IADD3 R19, PT, PT, R13.reuse, 0x2, RZ ;  /* 0x000000020d137810 */ /* 0x040fe40007ffe0ff */
[----:B------:R-:W-:-:S02]  /*08c0*/  IADD3 R23, PT, PT, R13, 0x4, RZ ;  /* 0x000000040d177810 */ /* 0x000fc40007ffe0ff */
[----:B------:R-:W-:Y:S02]  /*08d0*/  IADD3 R13, PT, PT, R13, 0x6, RZ ;  /* 0x000000060d0d7810 */ /* 0x000fe40007ffe0ff */
[-C--:B------:R-:W-:Y:S02]  /*08e0*/  LEA.HI R15, R15, R12.reuse, RZ, 0x1e ;  /* 0x0000000c0f0f7211 */ /* 0x080fe400078ff0ff */
[-C--:B------:R-:W-:Y:S02]  /*08f0*/  LEA.HI R17, R17, R12.reuse, RZ, 0x1e ;  /* 0x0000000c11117211 */ /* 0x080fe400078ff0ff */
[-C--:B------:R-:W-:Y:S02]  /*0900*/  LEA.HI R19, R19, R12.reuse, RZ, 0x1e ;  /* 0x0000000c13137211 */ /* 0x080fe400078ff0ff */
[-C--:B------:R-:W-:Y:S02]  /*0910*/  LEA.HI R21, R21, R12.reuse, RZ, 0x1e ;  /* 0x0000000c15157211 */ /* 0x080fe400078ff0ff */
[----:B------:R-:W-:-:S02]  /*0920*/  LEA.HI R23, R23, R12, RZ, 0x1e ;  /* 0x0000000c17177211 */ /* 0x000fc400078ff0ff */
[----:B------:R-:W-:Y:S02]  /*0930*/  LEA.HI R13, R13, R12, RZ, 0x1e ;  /* 0x0000000c0d0d7211 */ /* 0x000fe400078ff0ff */
[----:B------:R-:W-:Y:S02]  /*0940*/  LOP3.LUT R15, R15, 0xffff, RZ, 0xc0, !PT ;  /* 0x0000ffff0f0f7812 */ /* 0x000fe400078ec0ff */
[----:B------:R-:W-:Y:S02]  /*0950*/  LOP3.LUT R17, R17, 0xffff, RZ, 0xc0, !PT ;  /* 0x0000ffff11117812 */ /* 0x000fe400078ec0ff */
[----:B------:R-:W-:Y:S02]  /*0960*/  LOP3.LUT R19, R19, 0xffff, RZ, 0xc0, !PT ;  /* 0x0000ffff13137812 */ /* 0x000fe400078ec0ff */
[----:B------:R-:W-:Y:S02]  /*0970*/  LOP3.LUT R21, R21, 0xffff, RZ, 0xc0, !PT ;  /* 0x0000ffff15157812 */ /* 0x000fe400078ec0ff */
[----:B------:R-:W-:-:S02]  /*0980*/  LOP3.LUT R23, R23, 0xffff, RZ, 0xc0, !PT ;  /* 0x0000ffff17177812 */ /* 0x000fc400078ec0ff */
[----:B------:R-:W-:Y:S02]  /*0990*/  LOP3.LUT R13, R13, 0xffff, RZ, 0xc0, !PT ;  /* 0x0000ffff0d0d7812 */ /* 0x000fe400078ec0ff */
[----:B------:R-:W-:Y:S02]  /*09a0*/  SHF.R.U32.HI R15, RZ, 0x1, R15 ;  /* 0x00000001ff0f7819 */ /* 0x000fe4000001160f */
[----:B------:R-:W-:Y:S02]  /*09b0*/  SHF.R.U32.HI R17, RZ, 0x1, R17 ;  /* 0x00000001ff117819 */ /* 0x000fe40000011611 */
[----:B------:R-:W-:Y:S02]  /*09c0*/  SHF.R.U32.HI R19, RZ, 0x1, R19 ;  /* 0x00000001ff137819 */ /* 0x000fe40000011613 */
[----:B------:R-:W-:Y:S02]  /*09d0*/  SHF.R.U32.HI R21, RZ, 0x1, R21 ;  /* 0x00000001ff157819 */ /* 0x000fe40000011615 */
[----:B------:R-:W-:-:S02]  /*09e0*/  SHF.R.U32.HI R23, RZ, 0x1, R23 ;  /* 0x00000001ff177819 */ /* 0x000fc40000011617 */
[----:B------:R-:W-:Y:S02]  /*09f0*/  SHF.R.U32.HI R13, RZ, 0x1, R13 ;  /* 0x00000001ff0d7819 */ /* 0x000fe4000001160d */
[----:B------:R-:W-:Y:S02]  /*0a00*/  LOP3.LUT R14, R14, 0xffff, RZ, 0xc0, !PT ;  /* 0x0000ffff0e0e7812 */ /* 0x000fe400078ec0ff */
[----:B------:R-:W-:Y:S02]  /*0a10*/  LOP3.LUT R15, R15, 0xffff, RZ, 0xc0, !PT ;  /* 0x0000ffff0f0f7812 */ /* 0x000fe400078ec0ff */
[----:B------:R-:W-:Y:S01]  /*0a20*/  LOP3.LUT R17, R17, 0xffff, RZ, 0xc0, !PT ;  /* 0x0000ffff11117812 */ /* 0x000fe200078ec0ff */
[----:B------:R-:W-:Y:S01]  /*0a30*/  IMAD R14, R14, 0x4925, RZ ;  /* 0x000049250e0e7824 */ /* 0x000fe200078e02ff */
        /* <DEDUP_REMOVED lines=8> */
[----:B------:R-:W-:Y:S01]  /*0ac0*/  IADD3 R47, PT, PT, R43, 0x1, RZ ;  /* 0x000000012b2f7810 */ /* 0x000fe20007ffe0ff */
[----:B------:R-:W-:Y:S01]  /*0ad0*/  IMAD R23, R23, 0x4925, RZ ;  /* 0x0000492517177824 */ /* 0x000fe200078e02ff */
[----:B------:R-:W-:Y:S01]  /*0ae0*/  IADD3 R49, PT, PT, R43, -0x1, RZ ;  /* 0xffffffff2b317810 */ /* 0x000fe20007ffe0ff */
[----:B------:R-:W-:Y:S01]  /*0af0*/  IMAD R13, R13, 0x4925, RZ ;  /* 0x000049250d0d7824 */ /* 0x000fe200078e02ff */
[----:B------:R-:W-:-:S02]  /*0b00*/  LOP3.LUT R45, R43, 0x3, RZ, 0xc0, !PT ;  /* 0x000000032b2d7812 */ /* 0x000fc400078ec0ff */
[----:B------:R-:W-:Y:S02]  /*0b10*/  LOP3.LUT R47, R47, 0x3, RZ, 0xc0, !PT ;  /* 0x000000032f2f7812 */ /* 0x000fe400078ec0ff */
[----:B------:R-:W-:Y:S02]  /*0b20*/  LOP3.LUT R49, R49, 0x3, RZ, 0xc0, !PT ;  /* 0x0000000331317812 */ /* 0x000fe400078ec0ff */
[----:B------:R-:W-:Y:S02]  /*0b30*/  LOP3.LUT R51, R45, 0x2, RZ, 0x3c, !PT ;  /* 0x000000022d337812 */ /* 0x000fe400078e3cff */
[----:B------:R-:W-:Y:S02]  /*0b40*/  SHF.R.U32.HI R14, RZ, 0x12, R14 ;  /* 0x00000012ff0e7819 */ /* 0x000fe4000001160e */
[----:B------:R-:W-:Y:S02]  /*0b50*/  SHF.R.U32.HI R48, RZ, 0x11, R15 ;  /* 0x00000011ff307819 */ /* 0x000fe4000001160f */
[----:B------:R-:W-:Y:S01]  /*0b60*/  SHF.R.U32.HI R46, RZ, 0x11, R23 ;  /* 0x00000011ff2e7819 */ /* 0x000fe20000011617 */
[----:B------:R-:W-:Y:S01]  /*0b70*/  IMAD R44, R14, 0x310, R45 ;  /* 0x000003100e2c7824 */ /* 0x000fe200078e022d */
[----:B------:R-:W-:Y:S01]  /*0b80*/  SHF.R.U32.HI R50, RZ, 0x11, R17 ;  /* 0x00000011ff327819 */ /* 0x000fe20000011611 */
[----:B------:R-:W-:Y:S01]  /*0b90*/  IMAD R48, R48, 0x310, R47 ;  /* 0x0000031030307824 */ /* 0x000fe200078e022f */
[----:B------:R-:W-:Y:S01]  /*0ba0*/  SHF.R.U32.HI R52, RZ, 0x11, R19 ;  /* 0x00000011ff347819 */ /* 0x000fe20000011613 */
[----:B------:R-:W-:Y:S01]  /*0bb0*/  IMAD R46, R46, 0x310, R45 ;  /* 0x000003102e2e7824 */ /* 0x000fe200078e022d */
[----:B------:R-:W-:Y:S01]  /*0bc0*/  SHF.R.U32.HI R30, RZ, 0x11, R21 ;  /* 0x00000011ff1e7819 */ /* 0x000fe20000011615 */
[----:B------:R-:W-:Y:S01]  /*0bd0*/  IMAD R50, R50, 0x310, R47 ;  /* 0x0000031032327824 */ /* 0x000fe200078e022f */
[----:B------:R-:W-:Y:S01]  /*0be0*/  SHF.R.U32.HI R12, RZ, 0x11, R13 ;  /* 0x00000011ff0c7819 */ /* 0x000fe2000001160d */
[----:B------:R-:W-:-:S02]  /*0bf0*/  IMAD R52, R52, 0x310, R51 ;  /* 0x0000031034347824 */ /* 0x000fc400078e0233 */
[----:B------:R-:W-:Y:S02]  /*0c00*/  IMAD R30, R30, 0x310, R49 ;  /* 0x000003101e1e7824 */ /* 0x000fe400078e0231 */
[----:B------:R-:W-:-:S07]  /*0c10*/  IMAD R53, R12, 0x310, R51 ;  /* 0x000003100c357824 */ /* 0x000fce00078e0233 */
.L_x_1:
[----:B0-----:R-:W-:Y:S01]  /*0c20*/  IMAD R18, R5, 0xe, R42 ;  /* 0x0000000e05127824 */ /* 0x001fe200078e022a */
[----:B------:R-:W-:Y:S01]  /*0c30*/  LOP3.LUT R19, R47, R32, RZ, 0xfc, !PT ;  /* 0x000000202f137212 */ /* 0x000fe200078efcff */
[----:B------:R-:W-:Y:S01]  /*0c40*/  IMAD.IADD R16, R32, 0x1, R47 ;  /* 0x0000000120107824 */ /* 0x000fe200078e022f */
[----:B------:R-:W-:Y:S01]  /*0c50*/  IADD3 R13, PT, PT, -R33, 0x1d, RZ ;  /* 0x0000001d210d7810 */ /* 0x000fe20007ffe1ff */
[----:B------:R-:W-:Y:S01]  /*0c60*/  IMAD R12, R5, 0x188, R32 ;  /* 0x00000188050c7824 */ /* 0x000fe200078e0220 */
[----:B------:R-:W-:Y:S01]  /*0c70*/  LOP3.LUT P0, RZ, R18, R33, RZ, 0xfc, !PT ;  /* 0x0000002112ff7212 */ /* 0x000fe2000780fcff */
[C---:B------:R-:W-:Y:S01]  /*0c80*/  IMAD.IADD R21, R32.reuse, 0x1, R51 ;  /* 0x0000000120157824 */ /* 0x040fe200078e0233 */
[----:B------:R-:W-:Y:S01]  /*0c90*/  LOP3.LUT R20, R32, 0x2, R45, 0xf6, !PT ;  /* 0x0000000220147812 */ /* 0x000fe200078ef62d */
[----:B------:R-:W-:Y:S01]  /*0ca0*/  IMAD R17, R7, 0x1880, R12 ;  /* 0x0000188007117824 */ /* 0x000fe200078e020c */
[----:B------:R-:W-:Y:S01]  /*0cb0*/  ISETP.EQ.OR P0, PT, R19, RZ, !P0 ;  /* 0x000000ff1300720c */ /* 0x000fe20004702670 */
[----:B------:R-:W-:Y:S01]  /*0cc0*/  IMAD.MOV.U32 R23, RZ, RZ, RZ ;  /* 0x000000ffff177224 */ /* 0x000fe200078e00ff */
[----:B------:R-:W-:Y:S01]  /*0cd0*/  BAR.SYNC.DEFER_BLOCKING 0x0 ;  /* 0x0000000000007b1d */ /* 0x000fe20000010000 */
[----:B------:R-:W-:-:S02]  /*0ce0*/  LOP3.LUT P3, RZ, R18, R34, RZ, 0xfc, !PT ;  /* 0x0000002212ff7212 */ /* 0x000fc4000786fcff */
[----:B------:R-:W-:Y:S02]  /*0cf0*/  ISETP.GE.U32.OR P0, PT, R18, R13, P0 ;  /* 0x0000000d1200720c */ /* 0x000fe40000706470 */
[----:B------:R-:W-:Y:S02]  /*0d00*/  IADD3 R13, PT, PT, -R34, 0x1d, RZ ;  /* 0x0000001d220d7810 */ /* 0x000fe40007ffe1ff */
[----:B------:R-:W-:Y:S02]  /*0d10*/  ISETP.GT.U32.OR P0, PT, R16, 0x1c, P0 ;  /* 0x0000001c1000780c */ /* 0x000fe40000704470 */
[----:B------:R-:W-:Y:S02]  /*0d20*/  ISETP.EQ.OR P3, PT, R20, RZ, !P3 ;  /* 0x000000ff1400720c */ /* 0x000fe40005f62670 */
[----:B------:R-:W-:Y:S02]  /*0d30*/  IADD3 R15, PT, PT, R50, R17, RZ ;  /* 0x00000011320f7210 */ /* 0x000fe40007ffe0ff */
[----:B------:R-:W-:-:S02]  /*0d40*/  LOP3.LUT P1, RZ, R49, R32, RZ, 0xfc, !PT ;  /* 0x0000002031ff7212 */ /* 0x000fc4000782fcff */
[C---:B------:R-:W-:Y:S02]  /*0d50*/  LOP3.LUT P2, RZ, R18.reuse, R35, RZ, 0xfc, !PT ;  /* 0x0000002312ff7212 */ /* 0x040fe4000784fcff */
[----:B------:R-:W-:Y:S02]  /*0d60*/  ISETP.GE.U32.OR P3, PT, R18, R13, P3 ;  /* 0x0000000d1200720c */ /* 0x000fe40001f66470 */
[----:B------:R-:W-:Y:S01]  /*0d70*/  IADD3 R13, PT, PT, -R35, 0x1d, RZ ;  /* 0x0000001d230d7810 */ /* 0x000fe20007ffe1ff */
[----:B------:R-:W0:Y:S01]  /*0d80*/  @!P0 LDC.64 R58, c[0x0][0x380] ;  /* 0x0000e000ff3a8b82 */ /* 0x000e220000000a00 */
[----:B------:R-:W-:Y:S02]  /*0d90*/  @!P0 IADD3 R12, PT, PT, R33, R42, RZ ;  /* 0x0000002a210c8210 */ /* 0x000fe40007ffe0ff */
[----:B------:R-:W-:Y:S02]  /*0da0*/  PLOP3.LUT P1, PT, P2, P1, PT, 0x2f, 0xf2 ;  /* 0x0000000000f2781c */ /* 0x000fe40001722577 */
[----:B------:R-:W-:Y:S01]  /*0db0*/  ISETP.GT.U32.OR P3, PT, R21, 0x1c, P3 ;  /* 0x0000001c1500780c */ /* 0x000fe20001f64470 */
[----:B------:R-:W-:Y:S01]  /*0dc0*/  @!P0 IMAD R12, R12, 0x1c, R15 ;  /* 0x0000001c0c0c8824 */ /* 0x000fe200078e020f */
[----:B------:R-:W-:-:S04]  /*0dd0*/  ISETP.GE.U32.OR P1, PT, R18, R13, P1 ;  /* 0x0000000d1200720c */ /* 0x000fc80000f26470 */
[----:B------:R-:W-:Y:S02]  /*0de0*/  @!P0 IADD3 R13, PT, PT, R12, -0x1d, RZ ;  /* 0xffffffe30c0d8810 */ /* 0x000fe40007ffe0ff */
[----:B------:R-:W-:-:S04]  /*0df0*/  IADD3 R12, PT, PT, R32, R49, RZ ;  /* 0x00000031200c7210 */ /* 0x000fc80007ffe0ff */
[----:B------:R-:W-:Y:S01]  /*0e00*/  ISETP.GT.U32.OR P1, PT, R12, 0x1c, P1 ;  /* 0x0000001c0c00780c */ /* 0x000fe20000f24470 */
[----:B------:R-:W1:Y:S01]  /*0e10*/  @!P3 LDC.64 R14, c[0x0][0x380] ;  /* 0x0000e000ff0ebb82 */ /* 0x000e620000000a00 */
[----:B------:R-:W-:Y:S01]  /*0e20*/  @!P3 IADD3 R12, PT, PT, R34, R42, RZ ;  /* 0x0000002a220cb210 */ /* 0x000fe20007ffe0ff */
[----:B0-----:R-:W-:Y:S01]  /*0e30*/  @!P0 IMAD.WIDE R58, R13, 0x4, R58 ;  /* 0x000000040d3a8825 */ /* 0x001fe200078e023a */
[-C--:B------:R-:W-:Y:S02]  /*0e40*/  IADD3 R13, PT, PT, R52, R17.reuse, RZ ;  /* 0x00000011340d7210 */ /* 0x080fe40007ffe0ff */
[----:B------:R-:W-:Y:S02]  /*0e50*/  IADD3 R61, PT, PT, R30, R17, RZ ;  /* 0x000000111e3d7210 */ /* 0x000fe40007ffe0ff */
[----:B------:R0:W3:Y:S01]  /*0e60*/  @!P0 LDG.E.CONSTANT R23, desc[UR6][R58.64] ;  /* 0x000000063a178981 */ /* 0x0000e2000c1e9900 */
[----:B------:R-:W-:-:S04]  /*0e70*/  @!P3 IMAD R60, R12, 0x1c, R13 ;  /* 0x0000001c0c3cb824 */ /* 0x000fc800078e020d */
[----:B------:R-:W4:Y:S01]  /*0e80*/  @!P1 LDC.64 R12, c[0x0][0x380] ;  /* 0x0000e000ff0c9b82 */ /* 0x000f220000000a00 */
[----:B------:R-:W-:-:S04]  /*0e90*/  @!P1 IMAD.IADD R22, R35, 0x1, R42 ;  /* 0x0000000123169824 */ /* 0x000fc800078e022a */
[----:B------:R-:W-:Y:S01]  /*0ea0*/  @!P1 IMAD R22, R22, 0x1c, R61 ;  /* 0x0000001c16169824 */ /* 0x000fe200078e023d */
[----:B------:R-:W-:Y:S02]  /*0eb0*/  @!P3 IADD3 R61, PT, PT, R60, -0x1d, RZ ;  /* 0xffffffe33c3db810 */ /* 0x000fe40007ffe0ff */
[----:B------:R-:W-:Y:S02]  /*0ec0*/  LOP3.LUT P0, RZ, R18, R36, RZ, 0xfc, !PT ;  /* 0x0000002412ff7212 */ /* 0x000fe4000780fcff */
[----:B0-----:R-:W-:Y:S02]  /*0ed0*/  @!P1 IADD3 R59, PT, PT, R22, -0x1d, RZ ;  /* 0xffffffe3163b9810 */ /* 0x001fe40007ffe0ff */
[C---:B------:R-:W-:Y:S01]  /*0ee0*/  LOP3.LUT R60, R32.reuse, 0x3, R43, 0xf8, !PT ;  /* 0x00000003203c7812 */ /* 0x040fe200078ef82b */
[----:B------:R-:W-:Y:S01]  /*0ef0*/  IMAD.MOV.U32 R22, RZ, RZ, RZ ;  /* 0x000000ffff167224 */ /* 0x000fe200078e00ff */
[----:B------:R-:W-:Y:S01]  /*0f00*/  IADD3 R58, PT, PT, R32, R45, RZ ;  /* 0x0000002d203a7210 */ /* 0x000fe20007ffe0ff */
[----:B-1----:R-:W-:Y:S01]  /*0f10*/  @!P3 IMAD.WIDE R14, R61, 0x4, R14 ;  /* 0x000000043d0eb825 */ /* 0x002fe200078e020e */
[----:B------:R-:W-:-:S02]  /*0f20*/  ISETP.EQ.OR P0, PT, R60, RZ, !P0 ;  /* 0x000000ff3c00720c */ /* 0x000fc40004702670 */
[----:B------:R-:W-:Y:S01]  /*0f30*/  MOV R61, RZ ;  /* 0x000000ff003d7202 */ /* 0x000fe20000000f00 */
[----:B----4-:R-:W-:Y:S01]  /*0f40*/  @!P1 IMAD.WIDE R12, R59, 0x4, R12 ;  /* 0x000000043b0c9825 */ /* 0x010fe200078e020c */
[----:B------:R-:W-:-:S04]  /*0f50*/  IADD3 R59, PT, PT, -R36, 0x1d, RZ ;  /* 0x0000001d243b7810 */ /* 0x000fc80007ffe1ff */
[----:B------:R0:W4:Y:S01]  /*0f60*/  @!P3 LDG.E.CONSTANT R61, desc[UR6][R14.64] ;  /* 0x000000060e3db981 */ /* 0x000122000c1e9900 */
[----:B------:R-:W-:-:S03]  /*0f70*/  ISETP.GE.U32.OR P0, PT, R18, R59, P0 ;  /* 0x0000003b1200720c */ /* 0x000fc60000706470 */
[----:B------:R1:W5:Y:S01]  /*0f80*/  @!P1 LDG.E.CONSTANT R22, desc[UR6][R12.64] ;  /* 0x000000060c169981 */ /* 0x000362000c1e9900 */
[----:B------:R-:W-:Y:S02]  /*0f90*/  LOP3.LUT P2, RZ, R18, R37, RZ, 0xfc, !PT ;  /* 0x0000002512ff7212 */ /* 0x000fe4000784fcff */
[----:B------:R-:W-:Y:S02]  /*0fa0*/  ISETP.GT.U32.OR P1, PT, R58, 0x1c, P0 ;  /* 0x0000001c3a00780c */ /* 0x000fe40000724470 */
[----:B------:R-:W-:Y:S02]  /*0fb0*/  LOP3.LUT P0, RZ, R18, R31, RZ, 0xfc, !PT ;  /* 0x0000001f12ff7212 */ /* 0x000fe4000780fcff */
[----:B0-----:R-:W-:Y:S02]  /*0fc0*/  IADD3 R15, PT, PT, R46, R17, RZ ;  /* 0x000000112e0f7210 */ /* 0x001fe40007ffe0ff */
[----:B------:R-:W-:Y:S02]  /*0fd0*/  ISETP.EQ.OR P0, PT, R60, RZ, !P0 ;  /* 0x000000ff3c00720c */ /* 0x000fe40004702670 */
[----:B-1----:R-:W-:-:S02]  /*0fe0*/  IADD3 R13, PT, PT, -R31, 0x1d, RZ ;  /* 0x0000001d1f0d7810 */ /* 0x002fc40007ffe1ff */
[----:B------:R-:W-:Y:S01]  /*0ff0*/  ISETP.EQ.OR P2, PT, R19, RZ, !P2 ;  /* 0x000000ff1300720c */ /* 0x000fe20005742670 */
[----:B------:R-:W-:Y:S01]  /*1000*/  HFMA2 R19, -RZ, RZ, 0, 0 ;  /* 0x00000000ff137431 */ /* 0x000fe200000001ff */
[----:B------:R-:W-:Y:S02]  /*1010*/  ISETP.GE.U32.OR P0, PT, R18, R13, P0 ;  /* 0x0000000d1200720c */ /* 0x000fe40000706470 */
[----:B------:R-:W-:Y:S02]  /*1020*/  @!P1 IADD3 R12, PT, PT, R36, R42, RZ ;  /* 0x0000002a240c9210 */ /* 0x000fe40007ffe0ff */
[----:B------:R-:W-:Y:S02]  /*1030*/  LOP3.LUT P3, RZ, R18, R38, RZ, 0xfc, !PT ;  /* 0x0000002612ff7212 */ /* 0x000fe4000786fcff */
[----:B------:R-:W-:Y:S01]  /*1040*/  ISETP.GT.U32.OR P0, PT, R58, 0x1c, P0 ;  /* 0x0000001c3a00780c */ /* 0x000fe20000704470 */
[----:B------:R-:W-:Y:S01]  /*1050*/  @!P1 IMAD R14, R12, 0x1c, R15 ;  /* 0x0000001c0c0e9824 */ /* 0x000fe200078e020f */
[----:B------:R-:W-:Y:S01]  /*1060*/  IADD3 R15, PT, PT, -R37, 0x1d, RZ ;  /* 0x0000001d250f7810 */ /* 0x000fe20007ffe1ff */
[----:B------:R-:W0:Y:S01]  /*1070*/  @!P1 LDC.64 R12, c[0x0][0x380] ;  /* 0x0000e000ff0c9b82 */ /* 0x000e220000000a00 */
[----:B------:R-:W-:-:S02]  /*1080*/  ISETP.EQ.OR P3, PT, R20, RZ, !P3 ;  /* 0x000000ff1400720c */ /* 0x000fc40005f62670 */
[----:B------:R-:W-:Y:S02]  /*1090*/  ISETP.GE.U32.OR P2, PT, R18, R15, P2 ;  /* 0x0000000f1200720c */ /* 0x000fe40001746470 */
[----:B------:R-:W-:Y:S02]  /*10a0*/  IADD3 R15, PT, PT, -R38, 0x1d, RZ ;  /* 0x0000001d260f7810 */ /* 0x000fe40007ffe1ff */
[----:B------:R-:W-:Y:S02]  /*10b0*/  ISETP.GT.U32.OR P2, PT, R16, 0x1c, P2 ;  /* 0x0000001c1000780c */ /* 0x000fe40001744470 */
[----:B------:R-:W-:Y:S01]  /*10c0*/  ISETP.GE.U32.OR P3, PT, R18, R15, P3 ;  /* 0x0000000f1200720c */ /* 0x000fe20001f66470 */
[----:B------:R-:W-:Y:S01]  /*10d0*/  @!P1 VIADD R15, R14, 0xffffffe3 ;  /* 0xffffffe30e0f9836 */ /* 0x000fe20000000000 */
[----:B------:R-:W-:Y:S02]  /*10e0*/  IADD3 R14, PT, PT, R48, R17, RZ ;  /* 0x00000011300e7210 */ /* 0x000fe40007ffe0ff */
[----:B------:R-:W-:-:S07]  /*10f0*/  ISETP.GT.U32.OR P3, PT, R21, 0x1c, P3 ;  /* 0x0000001c1500780c */ /* 0x000fce0001f64470 */
[----:B------:R-:W-:Y:S01]  /*1100*/  @!P2 IADD3 R59, PT, PT, R37, R42, RZ ;  /* 0x0000002a253ba210 */ /* 0x000fe20007ffe0ff */
[----:B0-----:R-:W-:-:S05]  /*1110*/  @!P1 IMAD.WIDE R20, R15, 0x4, R12 ;  /* 0x000000040f149825 */ /* 0x001fca00078e020c */
[-C--:B------:R-:W-:Y:S01]  /*1120*/  @!P3 IADD3 R18, PT, PT, R38, R42.reuse, RZ ;  /* 0x0000002a2612b210 */ /* 0x080fe20007ffe0ff */
[----:B------:R-:W0:Y:S01]  /*1130*/  @!P2 LDC.64 R12, c[0x0][0x380] ;  /* 0x0000e000ff0cab82 */ /* 0x000e220000000a00 */
[----:B------:R-:W-:Y:S01]  /*1140*/  IMAD.IADD R15, R53, 0x1, R17 ;  /* 0x00000001350f7824 */ /* 0x000fe200078e0211 */
[----:B------:R1:W5:Y:S01]  /*1150*/  @!P1 LDG.E.CONSTANT R19, desc[UR6][R20.64] ;  /* 0x0000000614139981 */ /* 0x000362000c1e9900 */
[----:B------:R-:W-:Y:S01]  /*1160*/  @!P2 IMAD R59, R59, 0x1c, R14 ;  /* 0x0000001c3b3ba824 */ /* 0x000fe200078e020e */
[----:B------:R-:W-:Y:S01]  /*1170*/  IADD3 R17, PT, PT, R44, R17, RZ ;  /* 0x000000112c117210 */ /* 0x000fe20007ffe0ff */
[----:B------:R-:W-:Y:S01]  /*1180*/  @!P3 IMAD R18, R18, 0x1c, R15 ;  /* 0x0000001c1212b824 */ /* 0x000fe200078e020f */
[----:B------:R-:W-:Y:S01]  /*1190*/  @!P0 IADD3 R58, PT, PT, R31, R42, RZ ;  /* 0x0000002a1f3a8210 */ /* 0x000fe20007ffe0ff */
[----:B------:R-:W-:Y:S01]  /*11a0*/  @!P2 VIADD R59, R59, 0xffffffe3 ;  /* 0xffffffe33b3ba836 */ /* 0x000fe20000000000 */
[----:B------:R-:W2:Y:S02]  /*11b0*/  @!P3 LDC.64 R14, c[0x0][0x380] ;  /* 0x0000e000ff0ebb82 */ /* 0x000ea40000000a00 */
[----:B------:R-:W-:Y:S01]  /*11c0*/  @!P3 IADD3 R18, PT, PT, R18, -0x1d, RZ ;  /* 0xffffffe31212b810 */ /* 0x000fe20007ffe0ff */
[----:B------:R-:W-:Y:S01]  /*11d0*/  @!P0 IMAD R58, R58, 0x1c, R17 ;  /* 0x0000001c3a3a8824 */ /* 0x000fe200078e0211 */
[----:B-1----:R-:W-:-:S04]  /*11e0*/  MOV R21, RZ ;  /* 0x000000ff00157202 */ /* 0x002fc80000000f00 */
[----:B------:R-:W1:Y:S01]  /*11f0*/  @!P0 LDC.64 R16, c[0x0][0x380] ;  /* 0x0000e000ff108b82 */ /* 0x000e620000000a00 */
[----:B0-----:R-:W-:-:S05]  /*1200*/  @!P2 IMAD.WIDE R12, R59, 0x4, R12 ;  /* 0x000000043b0ca825 */ /* 0x001fca00078e020c */
[----:B------:R0:W5:Y:S01]  /*1210*/  @!P2 LDG.E.CONSTANT R21, desc[UR6][R12.64] ;  /* 0x000000060c15a981 */ /* 0x000162000c1e9900 */
[----:B------:R-:W-:Y:S01]  /*1220*/  @!P0 IADD3 R59, PT, PT, R58, -0x1d, RZ ;  /* 0xffffffe33a3b8810 */ /* 0x000fe20007ffe0ff */
[----:B------:R-:W-:Y:S02]  /*1230*/  HFMA2 R60, -RZ, RZ, 0, 0 ;  /* 0x00000000ff3c7431 */ /* 0x000fe400000001ff */
[----:B--2---:R-:W-:-:S04]  /*1240*/  @!P3 IMAD.WIDE R14, R18, 0x4, R14 ;  /* 0x00000004120eb825 */ /* 0x004fc800078e020e */
[----:B------:R-:W-:Y:S01]  /*1250*/  IMAD.MOV.U32 R18, RZ, RZ, RZ ;  /* 0x000000ffff127224 */ /* 0x000fe200078e00ff */
[----:B------:R-:W-:Y:S01]  /*1260*/  LEA R20, R6, R41, 0x4 ;  /* 0x0000002906147211 */ /* 0x000fe200078e20ff */
[----:B-1----:R-:W-:-:S04]  /*1270*/  @!P0 IMAD.WIDE R16, R59, 0x4, R16 ;  /* 0x000000043b108825 */ /* 0x002fc800078e0210 */
[----:B------:R-:W2:Y:S01]  /*1280*/  @!P3 LDG.E.CONSTANT R18, desc[UR6][R14.64] ;  /* 0x000000060e12b981 */ /* 0x000ea2000c1e9900 */
[----:B------:R-:W1:Y:S01]  /*1290*/  LDC.64 R58, c[0x0][0x388] ;  /* 0x0000e200ff3a7b82 */ /* 0x000e620000000a00 */
[----:B------:R-:W-:Y:S02]  /*12a0*/  LEA R20, R20, R40, 0x1 ;  /* 0x0000002814147211 */ /* 0x000fe400078e08ff */
[----:B------:R-:W2:Y:S03]  /*12b0*/  @!P0 LDG.E.CONSTANT R60, desc[UR6][R16.64] ;  /* 0x00000006103c8981 */ /* 0x000ea6000c1e9900 */
[----:B------:R-:W-:-:S04]  /*12c0*/  IMAD R20, R20, 0x18, R39 ;  /* 0x0000001814147824 */ /* 0x000fc800078e0227 */
[----:B0-----:R-:W-:-:S04]  /*12d0*/  IMAD R13, R7, 0x2, R20 ;  /* 0x00000002070d7824 */ /* 0x001fc800078e0214 */
[----:B------:R-:W-:-:S04]  /*12e0*/  IMAD R13, R13, 0xc, R42 ;  /* 0x0000000c0d0d7824 */ /* 0x000fc800078e022a */
[----:B------:R-:W-:-:S04]  /*12f0*/  IMAD R13, R13, 0x3, RZ ;  /* 0x000000030d0d7824 */ /* 0x000fc800078e02ff */
[----:B-1----:R-:W-:-:S05]  /*1300*/  IMAD.WIDE.U32 R58, R13, 0x4, R58 ;  /* 0x000000040d3a7825 */ /* 0x002fca00078e003a */
[----:B------:R-:W2:Y:S04]  /*1310*/  LDG.E.CONSTANT R12, desc[UR6][R58.64] ;  /* 0x000000063a0c7981 */ /* 0x000ea8000c1e9900 */
[----:B------:R-:W2:Y:S04]  /*1320*/  LDG.E.CONSTANT R13, desc[UR6][R58.64+0x4] ;  /* 0x000004063a0d7981 */ /* 0x000ea8000c1e9900 */
[----:B------:R-:W2:Y:S04]  /*1330*/  LDG.E.CONSTANT R14, desc[UR6][R58.64+0x8] ;  /* 0x000008063a0e7981 */ /* 0x000ea8000c1e9900 */
[----:B------:R-:W2:Y:S04]  /*1340*/  LDG.E.CONSTANT R15, desc[UR6][R58.64+0x24] ;  /* 0x000024063a0f7981 */ /* 0x000ea8000c1e9900 */
[----:B------:R-:W2:Y:S04]  /*1350*/  LDG.E.CONSTANT R16, desc[UR6][R58.64+0x28] ;  /* 0x000028063a107981 */ /* 0x000ea8000c1e9900 */
[----:B------:R-:W2:Y:S04]  /*1360*/  LDG.E.CONSTANT R17, desc[UR6][R58.64+0x2c] ;  /* 0x00002c063a117981 */ /* 0x000ea8000c1e9900 */
[----:B------:R-:W2:Y:S04]  /*1370*/  LDG.E.CONSTANT R20, desc[UR6][R58.64+0x50] ;  /* 0x000050063a147981 */ /* 0x000ea8000c1e9900 */
[----:B---3--:R0:W-:Y:S04]  /*1380*/  STS [R4+0x4], R23 ;  /* 0x0000041704007388 */ /* 0x0081e80000000800 */
[----:B0-----:R-:W3:Y:S04]  /*1390*/  LDG.E.CONSTANT R23, desc[UR6][R58.64+0x74] ;  /* 0x000074063a177981 */ /* 0x001ee8000c1e9900 */
[----:B----4-:R-:W-:Y:S04]  /*13a0*/  STS [R4+0x8], R61 ;  /* 0x0000083d04007388 */ /* 0x010fe80000000800 */
[----:B-----5:R0:W-:Y:S04]  /*13b0*/  STS [R4+0xc], R22 ;  /* 0x00000c1604007388 */ /* 0x0201e80000000800 */
[----:B0-----:R-:W3:Y:S04]  /*13c0*/  LDG.E.CONSTANT R22, desc[UR6][R58.64+0x70] ;  /* 0x000070063a167981 */ /* 0x001ee8000c1e9900 */
[----:B------:R0:W-:Y:S04]  /*13d0*/  STS [R4+0x10], R19 ;  /* 0x0000101304007388 */ /* 0x0001e80000000800 */
[----:B0-----:R-:W4:Y:S04]  /*13e0*/  LDG.E.CONSTANT R19, desc[UR6][R58.64+0x4c] ;  /* 0x00004c063a137981 */ /* 0x001f28000c1e9900 */
[----:B------:R0:W-:Y:S04]  /*13f0*/  STS [R4+0x14], R21 ;  /* 0x0000141504007388 */ /* 0x0001e80000000800 */
[----:B0-----:R-:W3:Y:S04]  /*1400*/  LDG.E.CONSTANT R21, desc[UR6][R58.64+0x6c] ;  /* 0x00006c063a157981 */ /* 0x001ee8000c1e9900 */
[----:B--2---:R0:W-:Y:S04]  /*1410*/  STS [R4+0x18], R18 ;  /* 0x0000181204007388 */ /* 0x0041e80000000800 */
[----:B------:R1:W-:Y:S04]  /*1420*/  STS [R4], R60 ;  /* 0x0000003c04007388 */ /* 0x0003e80000000800 */
[----:B0-----:R-:W4:Y:S01]  /*1430*/  LDG.E.CONSTANT R18, desc[UR6][R58.64+0x48] ;  /* 0x000048063a127981 */ /* 0x001f22000c1e9900 */
[----:B------:R-:W-:-:S03]  /*1440*/  UMOV UR4, 0x380 ;  /* 0x0000038000047882 */ /* 0x000fc60000000000 */
[----:B------:R1:W-:Y:S04]  /*1450*/  STS.128 [R2], R12 ;  /* 0x0000000c02007388 */ /* 0x0003e80000000c00 */
[----:B---3--:R1:W-:Y:S04]  /*1460*/  STS.128 [R2+0x20], R20 ;  /* 0x0000201402007388 */ /* 0x0083e80000000c00 */
[----:B----4-:R1:W-:Y:S01]  /*1470*/  STS.128 [R2+0x10], R16 ;  /* 0x0000101002007388 */ /* 0x0103e20000000c00 */
[----:B------:R-:W-:Y:S06]  /*1480*/  BAR.SYNC.DEFER_BLOCKING 0x0 ;  /* 0x0000000000007b1d */ /* 0x000fec0000010000 */
.L_x_0:
[----:B-1----:R-:W-:Y:S04]  /*1490*/  LDS R16, [R0+UR4+-0x380] ;  /* 0xfffc800400107984 */ /* 0x002fe80008000800 */
[----:B------:R-:W-:Y:S04]  /*14a0*/  LDS R19, [R0+UR4+0x280] ;  /* 0x0002800400137984 */ /* 0x000fe80008000800 */
[----:B------:R-:W0:Y:S04]  /*14b0*/  LDS R20, [R3+UR4+-0x370] ;  /* 0xfffc900403147984 */ /* 0x000e280008000800 */
[----:B------:R-:W1:Y:S04]  /*14c0*/  LDS R23, [R3+UR4+-0x380] ;  /* 0xfffc800403177984 */ /* 0x000e680008000800 */
[----:B------:R-:W2:Y:S04]  /*14d0*/  LDS R60, [R3+UR4+-0x360] ;  /* 0xfffca004033c7984 */ /* 0x000ea80008000800 */
[----:B------:R-:W3:Y:S04]  /*14e0*/  LDS R22, [R3+UR4+-0x350] ;  /* 0xfffcb00403167984 */ /* 0x000ee80008000800 */
[----:B------:R-:W4:Y:S04]  /*14f0*/  LDS R58, [R3+UR4+-0x340] ;  /* 0xfffcc004033a7984 */ /* 0x000f280008000800 */
[----:B------:R-:W5:Y:S04]  /*1500*/  LDS R59, [R3+UR4+-0x330] ;  /* 0xfffcd004033b7984 */ /* 0x000f680008000800 */
[----:B------:R-:W5:Y:S04]  /*1510*/  LDS R17, [R3+UR4+-0x320] ;  /* 0xfffce00403117984 */ /* 0x000f680008000800 */
[----:B------:R-:W-:Y:S04]  /*1520*/  LDS R12, [R0+UR4+-0x374] ;  /* 0xfffc8c04000c7984 */ /* 0x000fe80008000800 */
[----:B------:R-:W5:Y:S04]  /*1530*/  LDS R15, [R3+UR4+-0x290] ;  /* 0xfffd7004030f7984 */ /* 0x000f680008000800 */
[----:B------:R-:W5:Y:S04]  /*1540*/  LDS R14, [R3+UR4+-0x2a0] ;  /* 0xfffd6004030e7984 */ /* 0x000f680008000800 */
[----:B------:R-:W5:Y:S01]  /*1550*/  LDS R13, [R0+UR4+0x28c] ;  /* 0x00028c04000d7984 */ /* 0x000f620008000800 */
[C---:B0-----:R-:W-:Y:S01]  /*1560*/  FFMA R18, R20.reuse, R16, R25 ;  /* 0x0000001014127223 */ /* 0x041fe20000000019 */
[----:B------:R-:W-:-:S02]  /*1570*/  FFMA R28, R20, R19, R28 ;  /* 0x00000013141c7223 */ /* 0x000fc4000000001c */
[----:B------:R-:W0:Y:S01]  /*1580*/  LDS R20, [R3+UR4+-0x280] ;  /* 0xfffd800403147984 */ /* 0x000e220008000800 */
[CC--:B-1----:R-:W-:Y:S01]  /*1590*/  FFMA R21, R23.reuse, R16.reuse, R56 ;  /* 0x0000001017157223 */ /* 0x0c2fe20000000038 */
[-C--:B------:R-:W-:Y:S01]  /*15a0*/  FFMA R24, R23, R19.reuse, R24 ;  /* 0x0000001317187223 */ /* 0x080fe20000000018 */
[CC--:B--2---:R-:W-:Y:S01]  /*15b0*/  FFMA R57, R60.reuse, R16.reuse, R57 ;  /* 0x000000103c397223 */ /* 0x0c4fe20000000039 */
[-C--:B------:R-:W-:Y:S01]  /*15c0*/  FFMA R8, R60, R19.reuse, R8 ;  /* 0x000000133c087223 */ /* 0x080fe20000000008 */
[----:B------:R-:W1:Y:S01]  /*15d0*/  LDS R56, [R3+UR4+-0x260] ;  /* 0xfffda00403387984 */ /* 0x000e620008000800 */
[CC--:B---3--:R-:W-:Y:S01]  /*15e0*/  FFMA R9, R22.reuse, R16.reuse, R9 ;  /* 0x0000001016097223 */ /* 0x0c8fe20000000009 */
[-C--:B------:R-:W-:Y:S02]  /*15f0*/  FFMA R22, R22, R19.reuse, R27 ;  /* 0x0000001316167223 */ /* 0x080fe4000000001b */
[----:B------:R-:W2:Y:S01]  /*1600*/  LDS R60, [R3+UR4+-0x240] ;  /* 0xfffdc004033c7984 */ /* 0x000ea20008000800 */
[C---:B----4-:R-:W-:Y:S01]  /*1610*/  FFMA R29, R58.reuse, R16, R29 ;  /* 0x000000103a1d7223 */ /* 0x050fe2000000001d */
[----:B------:R-:W-:-:S02]  /*1620*/  FFMA R10, R58, R19, R10 ;  /* 0x000000133a0a7223 */ /* 0x000fc4000000000a */
[----:B------:R-:W-:Y:S01]  /*1630*/  LDS R27, [R3+UR4+-0x1b0] ;  /* 0xfffe5004031b7984 */ /* 0x000fe20008000800 */
[CC--:B-----5:R-:W-:Y:S01]  /*1640*/  FFMA R23, R59.reuse, R16.reuse, R54 ;  /* 0x000000103b177223 */ /* 0x0e0fe20000000036 */
[-C--:B------:R-:W-:Y:S02]  /*1650*/  FFMA R54, R59, R19.reuse, R55 ;  /* 0x000000133b367223 */ /* 0x080fe40000000037 */
[----:B------:R-:W-:Y:S01]  /*1660*/  LDS R58, [R3+UR4+-0x1c0] ;  /* 0xfffe4004033a7984 */ /* 0x000fe20008000800 */
[C---:B------:R-:W-:Y:S01]  /*1670*/  FFMA R25, R17.reuse, R16, R26 ;  /* 0x0000001011197223 */ /* 0x040fe2000000001a */
[----:B------:R-:W-:Y:S02]  /*1680*/  FFMA R26, R17, R19, R11 ;  /* 0x00000013111a7223 */ /* 0x000fe4000000000b */
[----:B------:R-:W3:Y:S04]  /*1690*/  LDS R16, [R3+UR4+-0x270] ;  /* 0xfffd900403107984 */ /* 0x000ee80008000800 */
[----:B------:R-:W4:Y:S01]  /*16a0*/  LDS R17, [R0+UR4+0x298] ;  /* 0x0002980400117984 */ /* 0x000f220008000800 */
[----:B------:R-:W-:-:S03]  /*16b0*/  FFMA R18, R15, R12, R18 ;  /* 0x0000000c0f127223 */ /* 0x000fc60000000012 */
[----:B------:R-:W5:Y:S01]  /*16c0*/  LDS R11, [R3+UR4+-0x190] ;  /* 0xfffe7004030b7984 */ /* 0x000f620008000800 */
[----:B------:R-:W-:-:S03]  /*16d0*/  FFMA R21, R14, R12, R21 ;  /* 0x0000000c0e157223 */ /* 0x000fc60000000015 */
[----:B------:R-:W5:Y:S01]  /*16e0*/  LDS R19, [R3+UR4+-0x1a0] ;  /* 0xfffe600403137984 */ /* 0x000f620008000800 */
[-C--:B------:R-:W-:Y:S01]  /*16f0*/  FFMA R24, R14, R13.reuse, R24 ;  /* 0x0000000d0e187223 */ /* 0x080fe20000000018 */
[-C--:B------:R-:W-:Y:S02]  /*1700*/  FFMA R15, R15, R13.reuse, R28 ;  /* 0x0000000d0f0f7223 */ /* 0x080fe4000000001c */
[----:B------:R-:W5:Y:S01]  /*1710*/  LDS R14, [R3+UR4+-0x250] ;  /* 0xfffdb004030e7984 */ /* 0x000f620008000800 */
[CC--:B0-----:R-:W-:Y:S01]  /*1720*/  FFMA R57, R20.reuse, R12.reuse, R57 ;  /* 0x0000000c14397223 */ /* 0x0c1fe20000000039 */
[-C--:B------:R-:W-:Y:S02]  /*1730*/  FFMA R8, R20, R13.reuse, R8 ;  /* 0x0000000d14087223 */ /* 0x080fe40000000008 */
[----:B------:R-:W0:Y:S04]  /*1740*/  LDS R28, [R0+UR4+-0x368] ;  /* 0xfffc9804001c7984 */ /* 0x000e280008000800 */
[----:B------:R-:W0:Y:S01]  /*1750*/  LDS R20, [R3+UR4+-0x180] ;  /* 0xfffe800403147984 */ /* 0x000e220008000800 */
[CC--:B-1----:R-:W-:Y:S01]  /*1760*/  FFMA R29, R56.reuse, R12.reuse, R29 ;  /* 0x0000000c381d7223 */ /* 0x0c2fe2000000001d */
[-C--:B------:R-:W-:Y:S01]  /*1770*/  FFMA R10, R56, R13.reuse, R10 ;  /* 0x0000000d380a7223 */ /* 0x080fe2000000000a */
[CC--:B--2---:R-:W-:Y:S01]  /*1780*/  FFMA R25, R60.reuse, R12.reuse, R25 ;  /* 0x0000000c3c197223 */ /* 0x0c4fe20000000019 */
[-C--:B------:R-:W-:Y:S01]  /*1790*/  FFMA R26, R60, R13.reuse, R26 ;  /* 0x0000000d3c1a7223 */ /* 0x080fe2000000001a */
[----:B------:R-:W1:Y:S04]  /*17a0*/  LDS R55, [R3+UR4+-0x160] ;  /* 0xfffea00403377984 */ /* 0x000e680008000800 */
[----:B------:R-:W2:Y:S04]  /*17b0*/  LDS R60, [R3+UR4+-0x170] ;  /* 0xfffe9004033c7984 */ /* 0x000ea80008000800 */
[----:B------:R-:W-:Y:S01]  /*17c0*/  LDS R61, [R3+UR4+0x220] ;  /* 0x00022004033d7984 */ /* 0x000fe20008000800 */
[C---:B---3--:R-:W-:Y:S01]  /*17d0*/  FFMA R9, R16.reuse, R12, R9 ;  /* 0x0000000c10097223 */ /* 0x048fe20000000009 */
[----:B------:R-:W-:-:S02]  /*17e0*/  FFMA R22, R16, R13, R22 ;  /* 0x0000000d10167223 */ /* 0x000fc40000000016 */
[----:B------:R-:W-:Y:S01]  /*17f0*/  LDS R59, [R3+UR4+0x2d0] ;  /* 0x0002d004033b7984 */ /* 0x000fe20008000800 */
[-C--:B----4-:R-:W-:Y:S01]  /*1800*/  FFMA R24, R58, R17.reuse, R24 ;  /* 0x000000113a187223 */ /* 0x090fe20000000018 */
[-C--:B------:R-:W-:Y:S02]  /*1810*/  FFMA R15, R27, R17.reuse, R15 ;  /* 0x000000111b0f7223 */ /* 0x080fe4000000000f */
[----:B------:R-:W-:Y:S01]  /*1820*/  LDS R16, [R3+UR4+-0xb0] ;  /* 0xffff500403107984 */ /* 0x000fe20008000800 */
[-C--:B-----5:R-:W-:Y:S01]  /*1830*/  FFMA R22, R11, R17.reuse, R22 ;  /* 0x000000110b167223 */ /* 0x0a0fe20000000016 */
[----:B------:R-:W-:Y:S01]  /*1840*/  FFMA R8, R19, R17, R8 ;  /* 0x0000001113087223 */ /* 0x000fe20000000008 */
[C---:B------:R-:W-:Y:S01]  /*1850*/  FFMA R23, R14.reuse, R12, R23 ;  /* 0x0000000c0e177223 */ /* 0x040fe20000000017 */
[----:B------:R-:W-:Y:S01]  /*1860*/  FFMA R54, R14, R13, R54 ;  /* 0x0000000d0e367223 */ /* 0x000fe20000000036 */
[----:B------:R-:W-:Y:S01]  /*1870*/  LDS R12, [R0+UR4+-0x35c] ;  /* 0xfffca404000c7984 */ /* 0x000fe20008000800 */
[-C--:B0-----:R-:W-:Y:S01]  /*1880*/  FFMA R9, R11, R28.reuse, R9 ;  /* 0x0000001c0b097223 */ /* 0x081fe20000000009 */
[----:B------:R-:W-:-:S02]  /*1890*/  FFMA R21, R58, R28, R21 ;  /* 0x0000001c3a157223 */ /* 0x000fc40000000015 */
[----:B------:R-:W0:Y:S01]  /*18a0*/  LDS R11, [R0+UR4+0x2a4] ;  /* 0x0002a404000b7984 */ /* 0x000e220008000800 */
[-C--:B------:R-:W-:Y:S01]  /*18b0*/  FFMA R18, R27, R28.reuse, R18 ;  /* 0x0000001c1b127223 */ /* 0x080fe20000000012 */
[CC--:B------:R-:W-:Y:S01]  /*18c0*/  FFMA R29, R20.reuse, R28.reuse, R29 ;  /* 0x0000001c141d7223 */ /* 0x0c0fe2000000001d */
[----:B------:R-:W-:Y:S01]  /*18d0*/  FFMA R57, R19, R28, R57 ;  /* 0x0000001c13397223 */ /* 0x000fe20000000039 */
[----:B------:R-:W3:Y:S01]  /*18e0*/  LDS R14, [R3+UR4+-0xc0] ;  /* 0xffff4004030e7984 */ /* 0x000ee20008000800 */
[----:B------:R-:W-:-:S03]  /*18f0*/  FFMA R20, R20, R17, R10 ;  /* 0x0000001114147223 */ /* 0x000fc6000000000a */
[----:B------:R-:W4:Y:S01]  /*1900*/  LDS R58, [R3+UR4+-0xe0] ;  /* 0xffff2004033a7984 */ /* 0x000f220008000800 */
[----:B-1----:R-:W-:-:S03]  /*1910*/  FFMA R26, R55, R17, R26 ;  /* 0x00000011371a7223 */ /* 0x002fc6000000001a */
[----:B------:R-:W1:Y:S01]  /*1920*/  LDS R27, [R3+UR4+-0xd0] ;  /* 0xffff3004031b7984 */ /* 0x000e620008000800 */
[CC--:B--2---:R-:W-:Y:S01]  /*1930*/  FFMA R56, R60.reuse, R28.reuse, R23 ;  /* 0x0000001c3c387223 */ /* 0x0c4fe20000000017 */
[----:B------:R-:W-:Y:S01]  /*1940*/  FFMA R54, R60, R17, R54 ;  /* 0x000000113c367223 */ /* 0x000fe20000000036 */
[----:B------:R-:W-:Y:S01]  /*1950*/  FFMA R28, R55, R28, R25 ;  /* 0x0000001c371c7223 */ /* 0x000fe20000000019 */
[----:B------:R-:W2:Y:S04]  /*1960*/  LDS R10, [R3+UR4+-0xa0] ;  /* 0xffff6004030a7984 */ /* 0x000ea80008000800 */
[----:B------:R-:W5:Y:S04]  /*1970*/  LDS R19, [R3+UR4+-0x90] ;  /* 0xffff700403137984 */ /* 0x000f680008000800 */
[----:B------:R-:W5:Y:S04]  /*1980*/  LDS R13, [R3+UR4+-0x80] ;  /* 0xffff8004030d7984 */ /* 0x000f680008000800 */
[----:B------:R-:W-:Y:S04]  /*1990*/  LDS R17, [R0+UR4+-0x350] ;  /* 0xfffcb00400117984 */ /* 0x000fe80008000800 */
[----:B------:R-:W-:Y:S04]  /*19a0*/  LDS R23, [R0+UR4+0x2b0] ;  /* 0x0002b00400177984 */ /* 0x000fe80008000800 */
[----:B------:R-:W5:Y:S01]  /*19b0*/  LDS R25, [R3+UR4+0x40] ;  /* 0x0000400403197984 */ /* 0x000f620008000800 */
[-C--:B0-----:R-:W-:Y:S01]  /*19c0*/  FFMA R22, R16, R11.reuse, R22 ;  /* 0x0000000b10167223 */ /* 0x081fe20000000016 */
[C---:B---3--:R-:W-:Y:S01]  /*19d0*/  FFMA R57, R14.reuse, R12, R57 ;  /* 0x0000000c0e397223 */ /* 0x048fe20000000039 */
[----:B------:R-:W-:-:S02]  /*19e0*/  FFMA R8, R14, R11, R8 ;  /* 0x0000000b0e087223 */ /* 0x000fc40000000008 */
[----:B------:R-:W0:Y:S01]  /*19f0*/  LDS R14, [R3+UR4] ;  /* 0x00000004030e7984 */ /* 0x000e220008000800 */
[CC--:B----4-:R-:W-:Y:S01]  /*1a00*/  FFMA R21, R58.reuse, R12.reuse, R21 ;  /* 0x0000000c3a157223 */ /* 0x0d0fe20000000015 */
[-C--:B------:R-:W-:Y:S01]  /*1a10*/  FFMA R24, R58, R11.reuse, R24 ;  /* 0x0000000b3a187223 */ /* 0x080fe20000000018 */
[-C--:B------:R-:W-:Y:S02]  /*1a20*/  FFMA R58, R16, R12.reuse, R9 ;  /* 0x0000000c103a7223 */ /* 0x080fe40000000009 */
[----:B------:R-:W3:Y:S01]  /*1a30*/  LDS R9, [R3+UR4+0x10] ;  /* 0x0000100403097984 */ /* 0x000ee20008000800 */
[CC--:B-1----:R-:W-:Y:S01]  /*1a40*/  FFMA R18, R27.reuse, R12.reuse, R18 ;  /* 0x0000000c1b127223 */ /* 0x0c2fe20000000012 */
[-C--:B------:R-:W-:Y:S01]  /*1a50*/  FFMA R15, R27, R11.reuse, R15 ;  /* 0x0000000b1b0f7223 */ /* 0x080fe2000000000f */
[CC--:B--2---:R-:W-:Y:S01]  /*1a60*/  FFMA R16, R10.reuse, R12.reuse, R29 ;  /* 0x0000000c0a107223 */ /* 0x0c4fe2000000001d */
[-C--:B------:R-:W-:Y:S01]  /*1a70*/  FFMA R20, R10, R11.reuse, R20 ;  /* 0x0000000b0a147223 */ /* 0x080fe20000000014 */
[----:B------:R-:W1:Y:S01]  /*1a80*/  LDS R29, [R3+UR4+0x50] ;  /* 0x00005004031d7984 */ /* 0x000e620008000800 */
[C---:B-----5:R-:W-:Y:S01]  /*1a90*/  FFMA R56, R19.reuse, R12, R56 ;  /* 0x0000000c13387223 */ /* 0x060fe20000000038 */
[----:B------:R-:W-:-:S02]  /*1aa0*/  FFMA R54, R19, R11, R54 ;  /* 0x0000000b13367223 */ /* 0x000fc40000000036 */
[----:B------:R-:W2:Y:S01]  /*1ab0*/  LDS R10, [R3+UR4+0x20] ;  /* 0x00002004030a7984 */ /* 0x000ea20008000800 */
[C---:B------:R-:W-:Y:S01]  /*1ac0*/  FFMA R28, R13.reuse, R12, R28 ;  /* 0x0000000c0d1c7223 */ /* 0x040fe2000000001c */
[----:B------:R-:W-:Y:S02]  /*1ad0*/  FFMA R60, R13, R11, R26 ;  /* 0x0000000b0d3c7223 */ /* 0x000fe4000000001a */
[----:B------:R-:W4:Y:S04]  /*1ae0*/  LDS R19, [R3+UR4+0x30] ;  /* 0x0000300403137984 */ /* 0x000f280008000800 */
[----:B------:R-:W5:Y:S04]  /*1af0*/  LDS R27, [R3+UR4+0x60] ;  /* 0x00006004031b7984 */ /* 0x000f680008000800 */
[----:B------:R-:W-:Y:S01]  /*1b00*/  LDS R12, [R3+UR4+0xe0] ;  /* 0x0000e004030c7984 */ /* 0x000fe20008000800 */
[C---:B------:R-:W-:Y:S01]  /*1b10*/  FFMA R16, R25.reuse, R17, R16 ;  /* 0x0000001119107223 */ /* 0x040fe20000000010 */
[----:B------:R-:W-:-:S02]  /*1b20*/  FFMA R20, R25, R23, R20 ;  /* 0x0000001719147223 */ /* 0x000fc40000000014 */
[----:B------:R-:W5:Y:S04]  /*1b30*/  LDS R11, [R0+UR4+-0x344] ;  /* 0xfffcbc04000b7984 */ /* 0x000f680008000800 */
[----:B------:R-:W5:Y:S04]  /*1b40*/  LDS R13, [R0+UR4+0x2bc] ;  /* 0x0002bc04000d7984 */ /* 0x000f680008000800 */
[----:B------:R-:W5:Y:S01]  /*1b50*/  LDS R26, [R3+UR4+0xf0] ;  /* 0x0000f004031a7984 */ /* 0x000f620008000800 */
[C---:B0-----:R-:W-:Y:S01]  /*1b60*/  FFMA R21, R14.reuse, R17, R21 ;  /* 0x000000110e157223 */ /* 0x041fe20000000015 */
[----:B------:R-:W-:-:S02]  /*1b70*/  FFMA R24, R14, R23, R24 ;  /* 0x000000170e187223 */ /* 0x000fc40000000018 */
[----:B------:R-:W0:Y:S01]  /*1b80*/  LDS R14, [R3+UR4+0x100] ;  /* 0x00010004030e7984 */ /* 0x000e220008000800 */
[C---:B---3--:R-:W-:Y:S01]  /*1b90*/  FFMA R55, R9.reuse, R17, R18 ;  /* 0x0000001109377223 */ /* 0x048fe20000000012 */
[----:B------:R-:W-:Y:S02]  /*1ba0*/  FFMA R18, R9, R23, R15 ;  /* 0x0000001709127223 */ /* 0x000fe4000000000f */
[----:B------:R-:W-:Y:S01]  /*1bb0*/  LDS R25, [R3+UR4+0x1c0] ;  /* 0x0001c00403197984 */ /* 0x000fe20008000800 */
[----:B-1----:R-:W-:-:S03]  /*1bc0*/  FFMA R56, R29, R17, R56 ;  /* 0x000000111d387223 */ /* 0x002fc60000000038 */
[----:B------:R-:W1:Y:S01]  /*1bd0*/  LDS R9, [R3+UR4+0x110] ;  /* 0x0001100403097984 */ /* 0x000e620008000800 */
[----:B------:R-:W-:Y:S01]  /*1be0*/  FFMA R54, R29, R23, R54 ;  /* 0x000000171d367223 */ /* 0x000fe20000000036 */
[C---:B--2---:R-:W-:Y:S01]  /*1bf0*/  FFMA R57, R10.reuse, R17, R57 ;  /* 0x000000110a397223 */ /* 0x044fe20000000039 */
[----:B------:R-:W-:Y:S01]  /*1c00*/  FFMA R8, R10, R23, R8 ;  /* 0x000000170a087223 */ /* 0x000fe20000000008 */
[----:B------:R-:W2:Y:S01]  /*1c10*/  LDS R15, [R3+UR4+0x130] ;  /* 0x00013004030f7984 */ /* 0x000ea20008000800 */
[C---:B----4-:R-:W-:Y:S01]  /*1c20*/  FFMA R58, R19.reuse, R17, R58 ;  /* 0x00000011133a7223 */ /* 0x050fe2000000003a */
[----:B------:R-:W-:Y:S02]  /*1c30*/  FFMA R22, R19, R23, R22 ;  /* 0x0000001713167223 */ /* 0x000fe40000000016 */
[----:B------:R-:W-:Y:S01]  /*1c40*/  LDS R10, [R3+UR4+0x1f0] ;  /* 0x0001f004030a7984 */ /* 0x000fe20008000800 */
[C---:B-----5:R-:W-:Y:S01]  /*1c50*/  FFMA R28, R27.reuse, R17, R28 ;  /* 0x000000111b1c7223 */ /* 0x060fe2000000001c */
[----:B------:R-:W-:-:S02]  /*1c60*/  FFMA R60, R27, R23, R60 ;  /* 0x000000171b3c7223 */ /* 0x000fc4000000003c */
[----:B------:R-:W3:Y:S04]  /*1c70*/  LDS R17, [R3+UR4+0x120] ;  /* 0x0001200403117984 */ /* 0x000ee80008000800 */
[----:B------:R-:W4:Y:S01]  /*1c80*/  LDS R27, [R3+UR4+0x140] ;  /* 0x00014004031b7984 */ /* 0x000f220008000800 */
[----:B------:R-:W-:-:S03]  /*1c90*/  FFMA R21, R12, R11, R21 ;  /* 0x0000000b0c157223 */ /* 0x000fc60000000015 */
[----:B------:R-:W5:Y:S01]  /*1ca0*/  LDS R19, [R0+UR4+0x2c8] ;  /* 0x0002c80400137984 */ /* 0x000f620008000800 */
[----:B------:R-:W-:-:S03]  /*1cb0*/  FFMA R24, R12, R13, R24 ;  /* 0x0000000d0c187223 */ /* 0x000fc60000000018 */
[----:B------:R-:W5:Y:S01]  /*1cc0*/  LDS R12, [R0+UR4+-0x338] ;  /* 0xfffcc804000c7984 */ /* 0x000f620008000800 */
[C---:B------:R-:W-:Y:S01]  /*1cd0*/  FFMA R55, R26.reuse, R11, R55 ;  /* 0x0000000b1a377223 */ /* 0x040fe20000000037 */
[----:B------:R-:W-:Y:S02]  /*1ce0*/  FFMA R18, R26, R13, R18 ;  /* 0x0000000d1a127223 */ /* 0x000fe40000000012 */
[----:B------:R-:W5:Y:S01]  /*1cf0*/  LDS R23, [R3+UR4+0x1e0] ;  /* 0x0001e00403177984 */ /* 0x000f620008000800 */
[C---:B0-----:R-:W-:Y:S01]  /*1d00*/  FFMA R57, R14.reuse, R11, R57 ;  /* 0x0000000b0e397223 */ /* 0x041fe20000000039 */
[----:B------:R-:W-:Y:S02]  /*1d10*/  FFMA R8, R14, R13, R8 ;  /* 0x0000000d0e087223 */ /* 0x000fe40000000008 */
[----:B------:R-:W0:Y:S04]  /*1d20*/  LDS R26, [R3+UR4+0x1d0] ;  /* 0x0001d004031a7984 */ /* 0x000e280008000800 */
[----:B------:R-:W0:Y:S01]  /*1d30*/  LDS R14, [R3+UR4+0x200] ;  /* 0x00020004030e7984 */ /* 0x000e220008000800 */
[C---:B-1----:R-:W-:Y:S01]  /*1d40*/  FFMA R29, R9.reuse, R11, R58 ;  /* 0x0000000b091d7223 */ /* 0x042fe2000000003a */
[----:B------:R-:W-:-:S02]  /*1d50*/  FFMA R22, R9, R13, R22 ;  /* 0x0000000d09167223 */ /* 0x000fc40000000016 */
[----:B------:R-:W-:Y:S01]  /*1d60*/  LDS R58, [R3+UR4+0x2e0] ;  /* 0x0002e004033a7984 */ /* 0x000fe20008000800 */
[----:B--2---:R-:W-:Y:S01]  /*1d70*/  FFMA R54, R15, R13, R54 ;  /* 0x0000000d0f367223 */ /* 0x004fe20000000036 */
[C---:B---3--:R-:W-:Y:S01]  /*1d80*/  FFMA R9, R17.reuse, R11, R16 ;  /* 0x0000000b11097223 */ /* 0x048fe20000000010 */
[----:B------:R-:W-:Y:S01]  /*1d90*/  FFMA R20, R17, R13, R20 ;  /* 0x0000000d11147223 */ /* 0x000fe20000000014 */
[----:B------:R-:W-:Y:S02]  /*1da0*/  FFMA R17, R15, R11, R56 ;  /* 0x0000000b0f117223 */ /* 0x000fe40000000038 */
[----:B------:R-:W1:Y:S01]  /*1db0*/  LDS R56, [R3+UR4+0x210] ;  /* 0x0002100403387984 */ /* 0x000e620008000800 */
[C---:B----4-:R-:W-:Y:S01]  /*1dc0*/  FFMA R60, R27.reuse, R13, R60 ;  /* 0x0000000d1b3c7223 */ /* 0x050fe2000000003c */
[----:B------:R-:W-:Y:S01]  /*1dd0*/  FFMA R11, R27, R11, R28 ;  /* 0x0000000b1b0b7223 */ /* 0x000fe2000000001c */
[-C--:B-----5:R-:W-:Y:S01]  /*1de0*/  FFMA R24, R25, R19.reuse, R24 ;  /* 0x0000001319187223 */ /* 0x0a0fe20000000018 */
[CC--:B------:R-:W-:Y:S01]  /*1df0*/  FFMA R22, R10.reuse, R19.reuse, R22 ;  /* 0x000000130a167223 */ /* 0x0c0fe20000000016 */
[----:B------:R-:W2:Y:S01]  /*1e00*/  LDS R13, [R0+UR4+0x2d4] ;  /* 0x0002d404000d7984 */ /* 0x000ea20008000800 */
[-C--:B------:R-:W-:Y:S01]  /*1e10*/  FFMA R60, R61, R19.reuse, R60 ;  /* 0x000000133d3c7223 */ /* 0x080fe2000000003c */
[-C--:B------:R-:W-:Y:S01]  /*1e20*/  FFMA R21, R25, R12.reuse, R21 ;  /* 0x0000000c19157223 */ /* 0x080fe20000000015 */
[-C--:B------:R-:W-:Y:S01]  /*1e30*/  FFMA R29, R10, R12.reuse, R29 ;  /* 0x0000000c0a1d7223 */ /* 0x080fe2000000001d */
[----:B------:R-:W3:Y:S01]  /*1e40*/  LDS R25, [R3+UR4+0x2a0] ;  /* 0x0002a00403197984 */ /* 0x000ee20008000800 */
[-C--:B------:R-:W-:Y:S01]  /*1e50*/  FFMA R11, R61, R12.reuse, R11 ;  /* 0x0000000c3d0b7223 */ /* 0x080fe2000000000b */
[CC--:B------:R-:W-:Y:S01]  /*1e60*/  FFMA R57, R23.reuse, R12.reuse, R57 ;  /* 0x0000000c17397223 */ /* 0x0c0fe20000000039 */
[-C--:B------:R-:W-:Y:S01]  /*1e70*/  FFMA R8, R23, R19.reuse, R8 ;  /* 0x0000001317087223 */ /* 0x080fe20000000008 */
[----:B------:R-:W-:Y:S01]  /*1e80*/  LDS R28, [R3+UR4+0x2b0] ;  /* 0x0002b004031c7984 */ /* 0x000fe20008000800 */
[C---:B0-----:R-:W-:Y:S01]  /*1e90*/  FFMA R55, R26.reuse, R12, R55 ;  /* 0x0000000c1a377223 */ /* 0x041fe20000000037 */
[----:B------:R-:W-:-:S02]  /*1ea0*/  FFMA R18, R26, R19, R18 ;  /* 0x000000131a127223 */ /* 0x000fc40000000012 */
[----:B------:R-:W0:Y:S01]  /*1eb0*/  LDS R27, [R3+UR4+0x2c0] ;  /* 0x0002c004031b7984 */ /* 0x000e220008000800 */
[C---:B------:R-:W-:Y:S01]  /*1ec0*/  FFMA R23, R14.reuse, R12, R9 ;  /* 0x0000000c0e177223 */ /* 0x040fe20000000009 */
[----:B------:R-:W-:Y:S02]  /*1ed0*/  FFMA R10, R14, R19, R20 ;  /* 0x000000130e0a7223 */ /* 0x000fe40000000014 */
[----:B------:R-:W4:Y:S04]  /*1ee0*/  LDS R26, [R0+UR4+-0x32c] ;  /* 0xfffcd404001a7984 */ /* 0x000f280008000800 */
[----:B------:R-:W5:Y:S04]  /*1ef0*/  LDS R15, [R3+UR4+0x2f0] ;  /* 0x0002f004030f7984 */ /* 0x000f680008000800 */
[----:B------:R-:W5:Y:S01]  /*1f00*/  LDS R14, [R3+UR4+0x300] ;  /* 0x00030004030e7984 */ /* 0x000f620008000800 */
[----:B------:R-:W-:-:S04]  /*1f10*/  UIADD3 UR4, UPT, UPT, UR4, 0x4, URZ ;  /* 0x0000000404047890 */ /* 0x000fc8000fffe0ff */
[----:B------:R-:W-:Y:S01]  /*1f20*/  UISETP.NE.AND UP0, UPT, UR4, 0x38c, UPT ;  /* 0x0000038c0400788c */ /* 0x000fe2000bf05270 */
[C---:B-1----:R-:W-:Y:S01]  /*1f30*/  FFMA R16, R56.reuse, R12, R17 ;  /* 0x0000000c38107223 */ /* 0x042fe20000000011 */
[----:B------:R-:W-:Y:S01]  /*1f40*/  FFMA R20, R56, R19, R54 ;  /* 0x0000001338147223 */ /* 0x000fe20000000036 */
[-C--:B--2---:R-:W-:Y:S01]  /*1f50*/  FFMA R10, R58, R13.reuse, R10 ;  /* 0x0000000d3a0a7223 */ /* 0x084fe2000000000a */
[-C--:B---3--:R-:W-:Y:S01]  /*1f60*/  FFMA R24, R25, R13.reuse, R24 ;  /* 0x0000000d19187223 */ /* 0x088fe20000000018 */
[-C--:B0-----:R-:W-:Y:S01]  /*1f70*/  FFMA R8, R27, R13.reuse, R8 ;  /* 0x0000000d1b087223 */ /* 0x081fe20000000008 */
[-C--:B----4-:R-:W-:Y:S01]  /*1f80*/  FFMA R56, R25, R26.reuse, R21 ;  /* 0x0000001a19387223 */ /* 0x090fe20000000015 */
[-C--:B------:R-:W-:Y:S01]  /*1f90*/  FFMA R9, R59, R26.reuse, R29 ;  /* 0x0000001a3b097223 */ /* 0x080fe2000000001d */
[-C--:B------:R-:W-:Y:S01]  /*1fa0*/  FFMA R25, R28, R26.reuse, R55 ;  /* 0x0000001a1c197223 */ /* 0x080fe20000000037 */
[-C--:B------:R-:W-:Y:S01]  /*1fb0*/  FFMA R57, R27, R26.reuse, R57 ;  /* 0x0000001a1b397223 */ /* 0x080fe20000000039 */
[-C--:B------:R-:W-:Y:S01]  /*1fc0*/  FFMA R29, R58, R26.reuse, R23 ;  /* 0x0000001a3a1d7223 */ /* 0x080fe20000000017 */
[-C--:B-----5:R-:W-:Y:S01]  /*1fd0*/  FFMA R54, R15, R26.reuse, R16 ;  /* 0x0000001a0f367223 */ /* 0x0a0fe20000000010 */
[-C--:B------:R-:W-:Y:S01]  /*1fe0*/  FFMA R28, R28, R13.reuse, R18 ;  /* 0x0000000d1c1c7223 */ /* 0x080fe20000000012 */
[-C--:B------:R-:W-:Y:S01]  /*1ff0*/  FFMA R27, R59, R13.reuse, R22 ;  /* 0x0000000d3b1b7223 */ /* 0x080fe20000000016 */
[C---:B------:R-:W-:Y:S01]  /*2000*/  FFMA R26, R14.reuse, R26, R11 ;  /* 0x0000001a0e1a7223 */ /* 0x040fe2000000000b */
[-C--:B------:R-:W-:Y:S01]  /*2010*/  FFMA R55, R15, R13.reuse, R20 ;  /* 0x0000000d0f377223 */ /* 0x080fe20000000014 */
[----:B------:R-:W-:Y:S01]  /*2020*/  FFMA R11, R14, R13, R60 ;  /* 0x0000000d0e0b7223 */ /* 0x000fe2000000003c */
[----:B------:R-:W-:Y:S06]  /*2030*/  BRA.U UP0, `(.L_x_0) ;  /* 0xfffffff500147547 */ /* 0x000fec000b83ffff */
[----:B------:R-:W-:-:S04]  /*2040*/  IADD3 R42, PT, PT, R42, 0x1, RZ ;  /* 0x000000012a2a7810 */ /* 0x000fc80007ffe0ff */
[----:B------:R-:W-:-:S13]  /*2050*/  ISETP.NE.AND P0, PT, R42, 0x3, PT ;  /* 0x000000032a00780c */ /* 0x000fda0003f05270 */
[----:B------:R-:W-:Y:S05]  /*2060*/  @P0 BRA `(.L_x_1) ;  /* 0xffffffe800ec0947 */ /* 0x000fea000383ffff */
[----:B------:R-:W-:-:S04]  /*2070*/  IADD3 R7, PT, PT, R7, 0x1, RZ ;  /* 0x0000000107077810 */ /* 0x000fc80007ffe0ff */
[----:B------:R-:W-:-:S13]  /*2080*/  ISETP.NE.AND P0, PT, R7, 0xc, PT ;  /* 0x0000000c0700780c */ /* 0x000fda0003f05270 */
[----:B------:R-:W-:Y:S05]  /*2090*/  @P0 BRA `(.L_x_2) ;  /* 0xffffffe400d00947 */ /* 0x000fea000383ffff */
[----:B------:R-:W0:Y:S01]  /*20a0*/  S2R R7, SR_TID.X ;  /* 0x0000000000077919 */ /* 0x000e220000002100 */
[----:B------:R-:W1:Y:S01]  /*20b0*/  LDC.64 R2, c[0x0][0x390] ;  /* 0x0000e400ff027b82 */ /* 0x000e620000000a00 */
[----:B------:R-:W0:Y:S01]  /*20c0*/  S2R R0, SR_TID.Z ;  /* 0x0000000000007919 */ /* 0x000e220000002300 */
[----:B------:R-:W2:Y:S01]  /*20d0*/  S2R R13, SR_TID.Y ;  /* 0x00000000000d7919 */ /* 0x000ea20000002200 */
[----:B0-----:R-:W-:-:S04]  /*20e0*/  IMAD R7, R0, 0x310, R7 ;  /* 0x0000031000077824 */ /* 0x001fc800078e0207 */
[----:B------:R-:W-:-:S04]  /*20f0*/  IMAD R6, R6, 0x6200, R7 ;  /* 0x0000620006067824 */ /* 0x000fc800078e0207 */
[----:B------:R-:W-:-:S04]  /*2100*/  IMAD R6, R5, 0x188, R6 ;  /* 0x0000018805067824 */ /* 0x000fc800078e0206 */
[----:B--2---:R-:W-:-:S05]  /*2110*/  IMAD R5, R13, 0xc4, R6 ;  /* 0x000000c40d057824 */ /* 0x004fca00078e0206 */
[----:B------:R-:W-:-:S05]  /*2120*/  IADD3 R5, PT, PT, R32, R5, RZ ;  /* 0x0000000520057210 */ /* 0x000fca0007ffe0ff */
[----:B-1----:R-:W-:-:S05]  /*2130*/  IMAD.WIDE.U32 R2, R5, 0x4, R2 ;  /* 0x0000000405027825 */ /* 0x002fca00078e0002 */
[----:B------:R-:W-:Y:S04]  /*2140*/  STG.E desc[UR6][R2.64], R56 ;  /* 0x0000003802007986 */ /* 0x000fe8000c101906 */
        /* <DEDUP_REMOVED lines=12> */
[----:B------:R-:W-:Y:S01]  /*2210*/  STG.E desc[UR6][R2.64+0xc6a0], R11 ;  /* 0x00c6a00b02007986 */ /* 0x000fe2000c101906 */
[----:B------:R-:W-:Y:S05]  /*2220*/  EXIT ;  /* 0x000000000000794d */ /* 0x000fea0003800000 */
.L_x_3:
[----:B------:R-:W-:-:S00]  /*2230*/  BRA `(.L_x_3) ;  /* 0xfffffffc00fc7947 */ /* 0x000fc0000383ffff */
[----:B------:R-:W-:-:S00]  /*2240*/  NOP ;  /* 0x0000000000007918 */ /* 0x000fc00000000000 */
        /* <DEDUP_REMOVED lines=11> */
.L_x_4:


//--------------------- .nv.shared.default_function_kernel0 --------------------------
	.section	.nv.shared.default_function_kernel0,"aw",@nobits
	.sectionflags	@""
	.align	4
.nv.shared.default_function_kernel0:
	.zero		5888


//--------------------- .nv.shared.reserved.0     --------------------------
	.section	.nv.shared.reserved.0,"aw",@nobits
	.weak		__nv_reservedSMEM_offset_0_alias
	.size		__nv_reservedSMEM_offset_0_alias, 0, 64
	.other		__nv_reservedSMEM_offset_0_alias,@"STO_CUDA_RESERVED_SHARED STV_DEFAULT"
__nv_reservedSMEM_offset_0_alias:
	.zero		0
	.zero		64


//--------------------- .nv.constant0.default_function_kernel0 --------------------------
	.section	.nv.constant0.default_function_kernel0,"a",@progbits
	.sectionflags	@""
	.align	4
.nv.constant0.default_function_kernel0:
	.zero		920


//--------------------- SYMBOLS --------------------------

	.type		.nv.reservedSmem.offset0,@object
	.size		.nv.reservedSmem.offset0,0x4
	.type		.nv.reservedSmem.cap,@object
	.size		.nv.reservedSmem.cap,0x4
